//
// Generated by NVIDIA NVVM Compiler
//
// Compiler Build ID: CL-36424714
// Cuda compilation tools, release 13.0, V13.0.88
// Based on NVVM 20.0.0
//

.version 9.0
.target sm_100
.address_size 64

	// .globl	my_kernel_kernel0
// _ZZ17my_kernel_kernel0E18PaddedInput_shared has been demoted
// _ZZ17my_kernel_kernel0E18placeholder_shared has been demoted

.visible .entry my_kernel_kernel0(
	.param .u64 .ptr .align 1 my_kernel_kernel0_param_0,
	.param .u64 .ptr .align 1 my_kernel_kernel0_param_1,
	.param .u64 .ptr .align 1 my_kernel_kernel0_param_2,
	.param .u64 .ptr .align 1 my_kernel_kernel0_param_3,
	.param .u64 .ptr .align 1 my_kernel_kernel0_param_4
)
{
	.local .align 16 .b8 	__local_depot0[640];
	.reg .b64 	%SP;
	.reg .b64 	%SPL;
	.reg .pred 	%p<15>;
	.reg .b32 	%r<106>;
	.reg .b32 	%f<508>;
	.reg .b64 	%rd<35>;
	// demoted variable
	.shared .align 4 .b8 _ZZ17my_kernel_kernel0E18PaddedInput_shared[25600];
	// demoted variable
	.shared .align 4 .b8 _ZZ17my_kernel_kernel0E18placeholder_shared[16000];
	mov.u64 	%SPL, __local_depot0;
	ld.param.u64 	%rd8, [my_kernel_kernel0_param_0];
	ld.param.u64 	%rd9, [my_kernel_kernel0_param_1];
	cvta.to.global.u64 	%rd1, %rd8;
	cvta.to.global.u64 	%rd2, %rd9;
	add.u64 	%rd3, %SPL, 0;
	mov.f32 	%f91, 0f00000000;
	st.local.v4.f32 	[%rd3], {%f91, %f91, %f91, %f91};
	st.local.v4.f32 	[%rd3+16], {%f91, %f91, %f91, %f91};
	st.local.v4.f32 	[%rd3+32], {%f91, %f91, %f91, %f91};
	st.local.v4.f32 	[%rd3+48], {%f91, %f91, %f91, %f91};
	st.local.v4.f32 	[%rd3+64], {%f91, %f91, %f91, %f91};
	st.local.v4.f32 	[%rd3+80], {%f91, %f91, %f91, %f91};
	st.local.v4.f32 	[%rd3+96], {%f91, %f91, %f91, %f91};
	st.local.v4.f32 	[%rd3+112], {%f91, %f91, %f91, %f91};
	st.local.v4.f32 	[%rd3+128], {%f91, %f91, %f91, %f91};
	st.local.v4.f32 	[%rd3+144], {%f91, %f91, %f91, %f91};
	st.local.v4.f32 	[%rd3+160], {%f91, %f91, %f91, %f91};
	st.local.v4.f32 	[%rd3+176], {%f91, %f91, %f91, %f91};
	st.local.v4.f32 	[%rd3+192], {%f91, %f91, %f91, %f91};
	st.local.v4.f32 	[%rd3+208], {%f91, %f91, %f91, %f91};
	st.local.v4.f32 	[%rd3+224], {%f91, %f91, %f91, %f91};
	st.local.v4.f32 	[%rd3+240], {%f91, %f91, %f91, %f91};
	st.local.v4.f32 	[%rd3+256], {%f91, %f91, %f91, %f91};
	st.local.v4.f32 	[%rd3+272], {%f91, %f91, %f91, %f91};
	st.local.v4.f32 	[%rd3+288], {%f91, %f91, %f91, %f91};
	st.local.v4.f32 	[%rd3+304], {%f91, %f91, %f91, %f91};
	st.local.v4.f32 	[%rd3+320], {%f91, %f91, %f91, %f91};
	st.local.v4.f32 	[%rd3+336], {%f91, %f91, %f91, %f91};
	st.local.v4.f32 	[%rd3+352], {%f91, %f91, %f91, %f91};
	st.local.v4.f32 	[%rd3+368], {%f91, %f91, %f91, %f91};
	st.local.v4.f32 	[%rd3+384], {%f91, %f91, %f91, %f91};
	st.local.v4.f32 	[%rd3+400], {%f91, %f91, %f91, %f91};
	st.local.v4.f32 	[%rd3+416], {%f91, %f91, %f91, %f91};
	st.local.v4.f32 	[%rd3+432], {%f91, %f91, %f91, %f91};
	st.local.v4.f32 	[%rd3+448], {%f91, %f91, %f91, %f91};
	st.local.v4.f32 	[%rd3+464], {%f91, %f91, %f91, %f91};
	st.local.v4.f32 	[%rd3+480], {%f91, %f91, %f91, %f91};
	st.local.v4.f32 	[%rd3+496], {%f91, %f91, %f91, %f91};
	st.local.v4.f32 	[%rd3+512], {%f91, %f91, %f91, %f91};
	st.local.v4.f32 	[%rd3+528], {%f91, %f91, %f91, %f91};
	st.local.v4.f32 	[%rd3+544], {%f91, %f91, %f91, %f91};
	st.local.v4.f32 	[%rd3+560], {%f91, %f91, %f91, %f91};
	st.local.v4.f32 	[%rd3+576], {%f91, %f91, %f91, %f91};
	st.local.v4.f32 	[%rd3+592], {%f91, %f91, %f91, %f91};
	st.local.v4.f32 	[%rd3+608], {%f91, %f91, %f91, %f91};
	st.local.v4.f32 	[%rd3+624], {%f91, %f91, %f91, %f91};
	mov.u32 	%r38, %ctaid.x;
	mov.u32 	%r1, %tid.x;
	shr.u32 	%r39, %r1, 4;
	mul.lo.s32 	%r40, %r39, 1600;
	and.b32  	%r41, %r1, 15;
	mad.lo.s32 	%r2, %r41, 50, %r40;
	add.s32 	%r4, %r1, 192;
	mad.lo.s32 	%r3, %r38, 25600, %r4;
	add.s32 	%r5, %r1, 128;
	add.s32 	%r6, %r1, 64;
	shl.b32 	%r42, %r1, 2;
	mov.u32 	%r43, _ZZ17my_kernel_kernel0E18PaddedInput_shared;
	add.s32 	%r7, %r43, %r42;
	mov.b32 	%r94, 0;
$L__BB0_1:
	bar.sync 	0;
	mad.lo.s32 	%r99, %r94, 50, %r3;
	mov.b32 	%r100, 512;
	mov.u32 	%r95, %r1;
	mov.u32 	%r96, %r6;
	mov.u32 	%r97, %r5;
	mov.u32 	%r98, %r4;
$L__BB0_2:
	mul.hi.u32 	%r45, %r98, 1374389535;
	shr.u32 	%r46, %r45, 4;
	mul.hi.u32 	%r47, %r97, 1374389535;
	shr.u32 	%r48, %r47, 4;
	mul.hi.u32 	%r49, %r96, 1374389535;
	shr.u32 	%r50, %r49, 4;
	mul.hi.u32 	%r51, %r95, 1374389535;
	shr.u32 	%r52, %r51, 4;
	mad.lo.s32 	%r53, %r52, 150, %r99;
	add.s32 	%r54, %r53, -192;
	mul.wide.u32 	%rd11, %r54, 4;
	add.s64 	%rd12, %rd1, %rd11;
	ld.global.nc.f32 	%f92, [%rd12];
	add.s32 	%r55, %r7, %r100;
	st.shared.f32 	[%r55+-512], %f92;
	mad.lo.s32 	%r56, %r50, 150, %r99;
	add.s32 	%r57, %r56, -128;
	mul.wide.u32 	%rd13, %r57, 4;
	add.s64 	%rd14, %rd1, %rd13;
	ld.global.nc.f32 	%f93, [%rd14];
	st.shared.f32 	[%r55+-256], %f93;
	mad.lo.s32 	%r58, %r48, 150, %r99;
	add.s32 	%r59, %r58, -64;
	mul.wide.u32 	%rd15, %r59, 4;
	add.s64 	%rd16, %rd1, %rd15;
	ld.global.nc.f32 	%f94, [%rd16];
	st.shared.f32 	[%r55], %f94;
	mad.lo.s32 	%r60, %r46, 150, %r99;
	mul.wide.u32 	%rd17, %r60, 4;
	add.s64 	%rd18, %rd1, %rd17;
	ld.global.nc.f32 	%f95, [%rd18];
	st.shared.f32 	[%r55+256], %f95;
	add.s32 	%r100, %r100, 1024;
	add.s32 	%r99, %r99, 256;
	add.s32 	%r98, %r98, 256;
	add.s32 	%r97, %r97, 256;
	add.s32 	%r96, %r96, 256;
	add.s32 	%r95, %r95, 256;
	setp.ne.s32 	%p2, %r100, 26112;
	@%p2 bra 	$L__BB0_2;
	mul.lo.s32 	%r22, %r94, 4000;
	mov.b32 	%r101, 0;
$L__BB0_4:
	shl.b32 	%r62, %r101, 6;
	add.s32 	%r24, %r62, %r1;
	setp.gt.u32 	%p3, %r24, 3999;
	add.s32 	%r63, %r24, %r22;
	mul.wide.u32 	%rd19, %r63, 4;
	add.s64 	%rd4, %rd2, %rd19;
	shl.b32 	%r64, %r24, 2;
	mov.u32 	%r65, _ZZ17my_kernel_kernel0E18placeholder_shared;
	add.s32 	%r25, %r65, %r64;
	@%p3 bra 	$L__BB0_6;
	ld.global.nc.f32 	%f96, [%rd4];
	st.shared.f32 	[%r25], %f96;
$L__BB0_6:
	add.s32 	%r66, %r24, 64;
	setp.gt.u32 	%p4, %r66, 3999;
	@%p4 bra 	$L__BB0_8;
	ld.global.nc.f32 	%f97, [%rd4+256];
	st.shared.f32 	[%r25+256], %f97;
$L__BB0_8:
	add.s32 	%r67, %r24, 128;
	setp.gt.u32 	%p5, %r67, 3999;
	@%p5 bra 	$L__BB0_10;
	ld.global.nc.f32 	%f98, [%rd4+512];
	st.shared.f32 	[%r25+512], %f98;
$L__BB0_10:
	setp.eq.s32 	%p6, %r101, 60;
	@%p6 bra 	$L__BB0_14;
	add.s32 	%r68, %r24, 192;
	setp.gt.u32 	%p7, %r68, 3999;
	@%p7 bra 	$L__BB0_13;
	ld.global.nc.f32 	%f99, [%rd4+768];
	st.shared.f32 	[%r25+768], %f99;
$L__BB0_13:
	add.s32 	%r101, %r101, 4;
	bra.uni 	$L__BB0_4;
$L__BB0_14:
	bar.sync 	0;
	mov.b32 	%r102, 0;
$L__BB0_15:
	mad.lo.s32 	%r71, %r102, 5, %r2;
	mul.lo.s32 	%r28, %r102, 400;
	shl.b32 	%r72, %r71, 2;
	add.s32 	%r29, %r43, %r72;
	ld.shared.f32 	%f1, [%r29];
	ld.shared.f32 	%f2, [%r29+4];
	ld.shared.f32 	%f3, [%r29+8];
	ld.shared.f32 	%f4, [%r29+12];
	ld.shared.f32 	%f5, [%r29+16];
	mov.b32 	%r103, 0;
$L__BB0_16:
	mul.wide.u32 	%rd20, %r103, 4;
	add.s64 	%rd21, %rd3, %rd20;
	add.s32 	%r74, %r103, %r28;
	ld.local.v4.f32 	{%f100, %f101, %f102, %f103}, [%rd21];
	shl.b32 	%r75, %r74, 2;
	add.s32 	%r77, %r65, %r75;
	ld.shared.f32 	%f104, [%r77];
	fma.rn.f32 	%f105, %f1, %f104, %f100;
	ld.shared.f32 	%f106, [%r77+320];
	fma.rn.f32 	%f107, %f2, %f106, %f105;
	ld.shared.f32 	%f108, [%r77+640];
	fma.rn.f32 	%f109, %f3, %f108, %f107;
	ld.shared.f32 	%f110, [%r77+960];
	fma.rn.f32 	%f111, %f4, %f110, %f109;
	ld.shared.f32 	%f112, [%r77+1280];
	fma.rn.f32 	%f113, %f5, %f112, %f111;
	ld.shared.f32 	%f114, [%r77+4];
	fma.rn.f32 	%f115, %f1, %f114, %f101;
	ld.shared.f32 	%f116, [%r77+324];
	fma.rn.f32 	%f117, %f2, %f116, %f115;
	ld.shared.f32 	%f118, [%r77+644];
	fma.rn.f32 	%f119, %f3, %f118, %f117;
	ld.shared.f32 	%f120, [%r77+964];
	fma.rn.f32 	%f121, %f4, %f120, %f119;
	ld.shared.f32 	%f122, [%r77+1284];
	fma.rn.f32 	%f123, %f5, %f122, %f121;
	ld.shared.f32 	%f124, [%r77+8];
	fma.rn.f32 	%f125, %f1, %f124, %f102;
	ld.shared.f32 	%f126, [%r77+328];
	fma.rn.f32 	%f127, %f2, %f126, %f125;
	ld.shared.f32 	%f128, [%r77+648];
	fma.rn.f32 	%f129, %f3, %f128, %f127;
	ld.shared.f32 	%f130, [%r77+968];
	fma.rn.f32 	%f131, %f4, %f130, %f129;
	ld.shared.f32 	%f132, [%r77+1288];
	fma.rn.f32 	%f133, %f5, %f132, %f131;
	ld.shared.f32 	%f134, [%r77+12];
	fma.rn.f32 	%f135, %f1, %f134, %f103;
	ld.shared.f32 	%f136, [%r77+332];
	fma.rn.f32 	%f137, %f2, %f136, %f135;
	ld.shared.f32 	%f138, [%r77+652];
	fma.rn.f32 	%f139, %f3, %f138, %f137;
	ld.shared.f32 	%f140, [%r77+972];
	fma.rn.f32 	%f141, %f4, %f140, %f139;
	ld.shared.f32 	%f142, [%r77+1292];
	fma.rn.f32 	%f143, %f5, %f142, %f141;
	st.local.v4.f32 	[%rd21], {%f113, %f123, %f133, %f143};
	add.s32 	%r103, %r103, 4;
	setp.ne.s32 	%p8, %r103, 80;
	@%p8 bra 	$L__BB0_16;
	ld.shared.f32 	%f6, [%r29+3200];
	ld.shared.f32 	%f7, [%r29+3204];
	ld.shared.f32 	%f8, [%r29+3208];
	ld.shared.f32 	%f9, [%r29+3212];
	ld.shared.f32 	%f10, [%r29+3216];
	mov.b32 	%r104, 0;
$L__BB0_18:
	mul.wide.u32 	%rd22, %r104, 4;
	add.s64 	%rd23, %rd3, %rd22;
	add.s32 	%r79, %r104, %r28;
	ld.local.v4.f32 	{%f144, %f145, %f146, %f147}, [%rd23+320];
	shl.b32 	%r80, %r79, 2;
	add.s32 	%r82, %r65, %r80;
	ld.shared.f32 	%f148, [%r82];
	fma.rn.f32 	%f149, %f6, %f148, %f144;
	ld.shared.f32 	%f150, [%r82+320];
	fma.rn.f32 	%f151, %f7, %f150, %f149;
	ld.shared.f32 	%f152, [%r82+640];
	fma.rn.f32 	%f153, %f8, %f152, %f151;
	ld.shared.f32 	%f154, [%r82+960];
	fma.rn.f32 	%f155, %f9, %f154, %f153;
	ld.shared.f32 	%f156, [%r82+1280];
	fma.rn.f32 	%f157, %f10, %f156, %f155;
	ld.shared.f32 	%f158, [%r82+4];
	fma.rn.f32 	%f159, %f6, %f158, %f145;
	ld.shared.f32 	%f160, [%r82+324];
	fma.rn.f32 	%f161, %f7, %f160, %f159;
	ld.shared.f32 	%f162, [%r82+644];
	fma.rn.f32 	%f163, %f8, %f162, %f161;
	ld.shared.f32 	%f164, [%r82+964];
	fma.rn.f32 	%f165, %f9, %f164, %f163;
	ld.shared.f32 	%f166, [%r82+1284];
	fma.rn.f32 	%f167, %f10, %f166, %f165;
	ld.shared.f32 	%f168, [%r82+8];
	fma.rn.f32 	%f169, %f6, %f168, %f146;
	ld.shared.f32 	%f170, [%r82+328];
	fma.rn.f32 	%f171, %f7, %f170, %f169;
	ld.shared.f32 	%f172, [%r82+648];
	fma.rn.f32 	%f173, %f8, %f172, %f171;
	ld.shared.f32 	%f174, [%r82+968];
	fma.rn.f32 	%f175, %f9, %f174, %f173;
	ld.shared.f32 	%f176, [%r82+1288];
	fma.rn.f32 	%f177, %f10, %f176, %f175;
	ld.shared.f32 	%f178, [%r82+12];
	fma.rn.f32 	%f179, %f6, %f178, %f147;
	ld.shared.f32 	%f180, [%r82+332];
	fma.rn.f32 	%f181, %f7, %f180, %f179;
	ld.shared.f32 	%f182, [%r82+652];
	fma.rn.f32 	%f183, %f8, %f182, %f181;
	ld.shared.f32 	%f184, [%r82+972];
	fma.rn.f32 	%f185, %f9, %f184, %f183;
	ld.shared.f32 	%f186, [%r82+1292];
	fma.rn.f32 	%f187, %f10, %f186, %f185;
	st.local.v4.f32 	[%rd23+320], {%f157, %f167, %f177, %f187};
	add.s32 	%r104, %r104, 4;
	setp.ne.s32 	%p9, %r104, 80;
	@%p9 bra 	$L__BB0_18;
	add.s32 	%r102, %r102, 1;
	setp.ne.s32 	%p10, %r102, 10;
	@%p10 bra 	$L__BB0_15;
	add.s32 	%r94, %r94, 1;
	setp.ne.s32 	%p11, %r94, 4;
	@%p11 bra 	$L__BB0_1;
	ld.param.u64 	%rd33, [my_kernel_kernel0_param_3];
	cvta.to.global.u64 	%rd24, %rd33;
	ld.global.nc.f32 	%f11, [%rd24];
	ld.global.nc.f32 	%f12, [%rd24+4];
	ld.global.nc.f32 	%f13, [%rd24+8];
	ld.global.nc.f32 	%f14, [%rd24+12];
	ld.global.nc.f32 	%f15, [%rd24+16];
	ld.global.nc.f32 	%f16, [%rd24+20];
	ld.global.nc.f32 	%f17, [%rd24+24];
	ld.global.nc.f32 	%f18, [%rd24+28];
	ld.global.nc.f32 	%f19, [%rd24+32];
	ld.global.nc.f32 	%f20, [%rd24+36];
	ld.global.nc.f32 	%f21, [%rd24+40];
	ld.global.nc.f32 	%f22, [%rd24+44];
	ld.global.nc.f32 	%f23, [%rd24+48];
	ld.global.nc.f32 	%f24, [%rd24+52];
	ld.global.nc.f32 	%f25, [%rd24+56];
	ld.global.nc.f32 	%f26, [%rd24+60];
	ld.global.nc.f32 	%f27, [%rd24+64];
	ld.global.nc.f32 	%f28, [%rd24+68];
	ld.global.nc.f32 	%f29, [%rd24+72];
	ld.global.nc.f32 	%f30, [%rd24+76];
	ld.global.nc.f32 	%f31, [%rd24+80];
	ld.global.nc.f32 	%f32, [%rd24+84];
	ld.global.nc.f32 	%f33, [%rd24+88];
	ld.global.nc.f32 	%f34, [%rd24+92];
	ld.global.nc.f32 	%f35, [%rd24+96];
	ld.global.nc.f32 	%f36, [%rd24+100];
	ld.global.nc.f32 	%f37, [%rd24+104];
	ld.global.nc.f32 	%f38, [%rd24+108];
	ld.global.nc.f32 	%f39, [%rd24+112];
	ld.global.nc.f32 	%f40, [%rd24+116];
	ld.global.nc.f32 	%f41, [%rd24+120];
	ld.global.nc.f32 	%f42, [%rd24+124];
	ld.global.nc.f32 	%f43, [%rd24+128];
	ld.global.nc.f32 	%f44, [%rd24+132];
	ld.global.nc.f32 	%f45, [%rd24+136];
	ld.global.nc.f32 	%f46, [%rd24+140];
	ld.global.nc.f32 	%f47, [%rd24+144];
	ld.global.nc.f32 	%f48, [%rd24+148];
	ld.global.nc.f32 	%f49, [%rd24+152];
	ld.global.nc.f32 	%f50, [%rd24+156];
	ld.global.nc.f32 	%f51, [%rd24+160];
	ld.global.nc.f32 	%f52, [%rd24+164];
	ld.global.nc.f32 	%f53, [%rd24+168];
	ld.global.nc.f32 	%f54, [%rd24+172];
	ld.global.nc.f32 	%f55, [%rd24+176];
	ld.global.nc.f32 	%f56, [%rd24+180];
	ld.global.nc.f32 	%f57, [%rd24+184];
	ld.global.nc.f32 	%f58, [%rd24+188];
	ld.global.nc.f32 	%f59, [%rd24+192];
	ld.global.nc.f32 	%f60, [%rd24+196];
	ld.global.nc.f32 	%f61, [%rd24+200];
	ld.global.nc.f32 	%f62, [%rd24+204];
	ld.global.nc.f32 	%f63, [%rd24+208];
	ld.global.nc.f32 	%f64, [%rd24+212];
	ld.global.nc.f32 	%f65, [%rd24+216];
	ld.global.nc.f32 	%f66, [%rd24+220];
	ld.global.nc.f32 	%f67, [%rd24+224];
	ld.global.nc.f32 	%f68, [%rd24+228];
	ld.global.nc.f32 	%f69, [%rd24+232];
	ld.global.nc.f32 	%f70, [%rd24+236];
	ld.global.nc.f32 	%f71, [%rd24+240];
	ld.global.nc.f32 	%f72, [%rd24+244];
	ld.global.nc.f32 	%f73, [%rd24+248];
	ld.global.nc.f32 	%f74, [%rd24+252];
	ld.global.nc.f32 	%f75, [%rd24+256];
	ld.global.nc.f32 	%f76, [%rd24+260];
	ld.global.nc.f32 	%f77, [%rd24+264];
	ld.global.nc.f32 	%f78, [%rd24+268];
	ld.global.nc.f32 	%f79, [%rd24+272];
	ld.global.nc.f32 	%f80, [%rd24+276];
	ld.global.nc.f32 	%f81, [%rd24+280];
	ld.global.nc.f32 	%f82, [%rd24+284];
	ld.global.nc.f32 	%f83, [%rd24+288];
	ld.global.nc.f32 	%f84, [%rd24+292];
	ld.global.nc.f32 	%f85, [%rd24+296];
	ld.global.nc.f32 	%f86, [%rd24+300];
	ld.global.nc.f32 	%f87, [%rd24+304];
	ld.global.nc.f32 	%f88, [%rd24+308];
	ld.global.nc.f32 	%f89, [%rd24+312];
	ld.global.nc.f32 	%f90, [%rd24+316];
	mov.b32 	%r105, 0;
	mov.pred 	%p14, -1;
	mov.u32 	%r86, %tid.x;
	shr.u32 	%r87, %r86, 4;
	mov.u32 	%r88, %ctaid.x;
	mul.lo.s32 	%r89, %r88, 10240;
	mad.lo.s32 	%r90, %r87, 2560, %r89;
	and.b32  	%r91, %r86, 15;
	mad.lo.s32 	%r92, %r91, 80, %r90;
$L__BB0_22:
	mov.pred 	%p1, %p14;
	ld.param.u64 	%rd34, [my_kernel_kernel0_param_4];
	ld.param.u64 	%rd32, [my_kernel_kernel0_param_2];
	mul.lo.s32 	%r85, %r105, 80;
	mad.lo.s32 	%r93, %r105, 1280, %r92;
	mul.wide.u32 	%rd25, %r85, 4;
	add.s64 	%rd26, %rd3, %rd25;
	ld.local.v4.f32 	{%f188, %f189, %f190, %f191}, [%rd26];
	add.f32 	%f192, %f188, %f11;
	cvta.to.global.u64 	%rd27, %rd34;
	mul.wide.u32 	%rd28, %r93, 4;
	add.s64 	%rd29, %rd27, %rd28;
	ld.global.nc.f32 	%f193, [%rd29];
	add.f32 	%f194, %f192, %f193;
	cvta.to.global.u64 	%rd30, %rd32;
	add.s64 	%rd31, %rd30, %rd28;
	st.global.f32 	[%rd31], %f194;
	add.f32 	%f195, %f189, %f12;
	ld.global.nc.f32 	%f196, [%rd29+4];
	add.f32 	%f197, %f195, %f196;
	st.global.f32 	[%rd31+4], %f197;
	add.f32 	%f198, %f190, %f13;
	ld.global.nc.f32 	%f199, [%rd29+8];
	add.f32 	%f200, %f198, %f199;
	st.global.f32 	[%rd31+8], %f200;
	add.f32 	%f201, %f191, %f14;
	ld.global.nc.f32 	%f202, [%rd29+12];
	add.f32 	%f203, %f201, %f202;
	st.global.f32 	[%rd31+12], %f203;
	ld.local.v4.f32 	{%f204, %f205, %f206, %f207}, [%rd26+16];
	add.f32 	%f208, %f204, %f15;
	ld.global.nc.f32 	%f209, [%rd29+16];
	add.f32 	%f210, %f208, %f209;
	st.global.f32 	[%rd31+16], %f210;
	add.f32 	%f211, %f205, %f16;
	ld.global.nc.f32 	%f212, [%rd29+20];
	add.f32 	%f213, %f211, %f212;
	st.global.f32 	[%rd31+20], %f213;
	add.f32 	%f214, %f206, %f17;
	ld.global.nc.f32 	%f215, [%rd29+24];
	add.f32 	%f216, %f214, %f215;
	st.global.f32 	[%rd31+24], %f216;
	add.f32 	%f217, %f207, %f18;
	ld.global.nc.f32 	%f218, [%rd29+28];
	add.f32 	%f219, %f217, %f218;
	st.global.f32 	[%rd31+28], %f219;
	ld.local.v4.f32 	{%f220, %f221, %f222, %f223}, [%rd26+32];
	add.f32 	%f224, %f220, %f19;
	ld.global.nc.f32 	%f225, [%rd29+32];
	add.f32 	%f226, %f224, %f225;
	st.global.f32 	[%rd31+32], %f226;
	add.f32 	%f227, %f221, %f20;
	ld.global.nc.f32 	%f228, [%rd29+36];
	add.f32 	%f229, %f227, %f228;
	st.global.f32 	[%rd31+36], %f229;
	add.f32 	%f230, %f222, %f21;
	ld.global.nc.f32 	%f231, [%rd29+40];
	add.f32 	%f232, %f230, %f231;
	st.global.f32 	[%rd31+40], %f232;
	add.f32 	%f233, %f223, %f22;
	ld.global.nc.f32 	%f234, [%rd29+44];
	add.f32 	%f235, %f233, %f234;
	st.global.f32 	[%rd31+44], %f235;
	ld.local.v4.f32 	{%f236, %f237, %f238, %f239}, [%rd26+48];
	add.f32 	%f240, %f236, %f23;
	ld.global.nc.f32 	%f241, [%rd29+48];
	add.f32 	%f242, %f240, %f241;
	st.global.f32 	[%rd31+48], %f242;
	add.f32 	%f243, %f237, %f24;
	ld.global.nc.f32 	%f244, [%rd29+52];
	add.f32 	%f245, %f243, %f244;
	st.global.f32 	[%rd31+52], %f245;
	add.f32 	%f246, %f238, %f25;
	ld.global.nc.f32 	%f247, [%rd29+56];
	add.f32 	%f248, %f246, %f247;
	st.global.f32 	[%rd31+56], %f248;
	add.f32 	%f249, %f239, %f26;
	ld.global.nc.f32 	%f250, [%rd29+60];
	add.f32 	%f251, %f249, %f250;
	st.global.f32 	[%rd31+60], %f251;
	ld.local.v4.f32 	{%f252, %f253, %f254, %f255}, [%rd26+64];
	add.f32 	%f256, %f252, %f27;
	ld.global.nc.f32 	%f257, [%rd29+64];
	add.f32 	%f258, %f256, %f257;
	st.global.f32 	[%rd31+64], %f258;
	add.f32 	%f259, %f253, %f28;
	ld.global.nc.f32 	%f260, [%rd29+68];
	add.f32 	%f261, %f259, %f260;
	st.global.f32 	[%rd31+68], %f261;
	add.f32 	%f262, %f254, %f29;
	ld.global.nc.f32 	%f263, [%rd29+72];
	add.f32 	%f264, %f262, %f263;
	st.global.f32 	[%rd31+72], %f264;
	add.f32 	%f265, %f255, %f30;
	ld.global.nc.f32 	%f266, [%rd29+76];
	add.f32 	%f267, %f265, %f266;
	st.global.f32 	[%rd31+76], %f267;
	ld.local.v4.f32 	{%f268, %f269, %f270, %f271}, [%rd26+80];
	add.f32 	%f272, %f268, %f31;
	ld.global.nc.f32 	%f273, [%rd29+80];
	add.f32 	%f274, %f272, %f273;
	st.global.f32 	[%rd31+80], %f274;
	add.f32 	%f275, %f269, %f32;
	ld.global.nc.f32 	%f276, [%rd29+84];
	add.f32 	%f277, %f275, %f276;
	st.global.f32 	[%rd31+84], %f277;
	add.f32 	%f278, %f270, %f33;
	ld.global.nc.f32 	%f279, [%rd29+88];
	add.f32 	%f280, %f278, %f279;
	st.global.f32 	[%rd31+88], %f280;
	add.f32 	%f281, %f271, %f34;
	ld.global.nc.f32 	%f282, [%rd29+92];
	add.f32 	%f283, %f281, %f282;
	st.global.f32 	[%rd31+92], %f283;
	ld.local.v4.f32 	{%f284, %f285, %f286, %f287}, [%rd26+96];
	add.f32 	%f288, %f284, %f35;
	ld.global.nc.f32 	%f289, [%rd29+96];
	add.f32 	%f290, %f288, %f289;
	st.global.f32 	[%rd31+96], %f290;
	add.f32 	%f291, %f285, %f36;
	ld.global.nc.f32 	%f292, [%rd29+100];
	add.f32 	%f293, %f291, %f292;
	st.global.f32 	[%rd31+100], %f293;
	add.f32 	%f294, %f286, %f37;
	ld.global.nc.f32 	%f295, [%rd29+104];
	add.f32 	%f296, %f294, %f295;
	st.global.f32 	[%rd31+104], %f296;
	add.f32 	%f297, %f287, %f38;
	ld.global.nc.f32 	%f298, [%rd29+108];
	add.f32 	%f299, %f297, %f298;
	st.global.f32 	[%rd31+108], %f299;
	ld.local.v4.f32 	{%f300, %f301, %f302, %f303}, [%rd26+112];
	add.f32 	%f304, %f300, %f39;
	ld.global.nc.f32 	%f305, [%rd29+112];
	add.f32 	%f306, %f304, %f305;
	st.global.f32 	[%rd31+112], %f306;
	add.f32 	%f307, %f301, %f40;
	ld.global.nc.f32 	%f308, [%rd29+116];
	add.f32 	%f309, %f307, %f308;
	st.global.f32 	[%rd31+116], %f309;
	add.f32 	%f310, %f302, %f41;
	ld.global.nc.f32 	%f311, [%rd29+120];
	add.f32 	%f312, %f310, %f311;
	st.global.f32 	[%rd31+120], %f312;
	add.f32 	%f313, %f303, %f42;
	ld.global.nc.f32 	%f314, [%rd29+124];
	add.f32 	%f315, %f313, %f314;
	st.global.f32 	[%rd31+124], %f315;
	ld.local.v4.f32 	{%f316, %f317, %f318, %f319}, [%rd26+128];
	add.f32 	%f320, %f316, %f43;
	ld.global.nc.f32 	%f321, [%rd29+128];
	add.f32 	%f322, %f320, %f321;
	st.global.f32 	[%rd31+128], %f322;
	add.f32 	%f323, %f317, %f44;
	ld.global.nc.f32 	%f324, [%rd29+132];
	add.f32 	%f325, %f323, %f324;
	st.global.f32 	[%rd31+132], %f325;
	add.f32 	%f326, %f318, %f45;
	ld.global.nc.f32 	%f327, [%rd29+136];
	add.f32 	%f328, %f326, %f327;
	st.global.f32 	[%rd31+136], %f328;
	add.f32 	%f329, %f319, %f46;
	ld.global.nc.f32 	%f330, [%rd29+140];
	add.f32 	%f331, %f329, %f330;
	st.global.f32 	[%rd31+140], %f331;
	ld.local.v4.f32 	{%f332, %f333, %f334, %f335}, [%rd26+144];
	add.f32 	%f336, %f332, %f47;
	ld.global.nc.f32 	%f337, [%rd29+144];
	add.f32 	%f338, %f336, %f337;
	st.global.f32 	[%rd31+144], %f338;
	add.f32 	%f339, %f333, %f48;
	ld.global.nc.f32 	%f340, [%rd29+148];
	add.f32 	%f341, %f339, %f340;
	st.global.f32 	[%rd31+148], %f341;
	add.f32 	%f342, %f334, %f49;
	ld.global.nc.f32 	%f343, [%rd29+152];
	add.f32 	%f344, %f342, %f343;
	st.global.f32 	[%rd31+152], %f344;
	add.f32 	%f345, %f335, %f50;
	ld.global.nc.f32 	%f346, [%rd29+156];
	add.f32 	%f347, %f345, %f346;
	st.global.f32 	[%rd31+156], %f347;
	ld.local.v4.f32 	{%f348, %f349, %f350, %f351}, [%rd26+160];
	add.f32 	%f352, %f348, %f51;
	ld.global.nc.f32 	%f353, [%rd29+160];
	add.f32 	%f354, %f352, %f353;
	st.global.f32 	[%rd31+160], %f354;
	add.f32 	%f355, %f349, %f52;
	ld.global.nc.f32 	%f356, [%rd29+164];
	add.f32 	%f357, %f355, %f356;
	st.global.f32 	[%rd31+164], %f357;
	add.f32 	%f358, %f350, %f53;
	ld.global.nc.f32 	%f359, [%rd29+168];
	add.f32 	%f360, %f358, %f359;
	st.global.f32 	[%rd31+168], %f360;
	add.f32 	%f361, %f351, %f54;
	ld.global.nc.f32 	%f362, [%rd29+172];
	add.f32 	%f363, %f361, %f362;
	st.global.f32 	[%rd31+172], %f363;
	ld.local.v4.f32 	{%f364, %f365, %f366, %f367}, [%rd26+176];
	add.f32 	%f368, %f364, %f55;
	ld.global.nc.f32 	%f369, [%rd29+176];
	add.f32 	%f370, %f368, %f369;
	st.global.f32 	[%rd31+176], %f370;
	add.f32 	%f371, %f365, %f56;
	ld.global.nc.f32 	%f372, [%rd29+180];
	add.f32 	%f373, %f371, %f372;
	st.global.f32 	[%rd31+180], %f373;
	add.f32 	%f374, %f366, %f57;
	ld.global.nc.f32 	%f375, [%rd29+184];
	add.f32 	%f376, %f374, %f375;
	st.global.f32 	[%rd31+184], %f376;
	add.f32 	%f377, %f367, %f58;
	ld.global.nc.f32 	%f378, [%rd29+188];
	add.f32 	%f379, %f377, %f378;
	st.global.f32 	[%rd31+188], %f379;
	ld.local.v4.f32 	{%f380, %f381, %f382, %f383}, [%rd26+192];
	add.f32 	%f384, %f380, %f59;
	ld.global.nc.f32 	%f385, [%rd29+192];
	add.f32 	%f386, %f384, %f385;
	st.global.f32 	[%rd31+192], %f386;
	add.f32 	%f387, %f381, %f60;
	ld.global.nc.f32 	%f388, [%rd29+196];
	add.f32 	%f389, %f387, %f388;
	st.global.f32 	[%rd31+196], %f389;
	add.f32 	%f390, %f382, %f61;
	ld.global.nc.f32 	%f391, [%rd29+200];
	add.f32 	%f392, %f390, %f391;
	st.global.f32 	[%rd31+200], %f392;
	add.f32 	%f393, %f383, %f62;
	ld.global.nc.f32 	%f394, [%rd29+204];
	add.f32 	%f395, %f393, %f394;
	st.global.f32 	[%rd31+204], %f395;
	ld.local.v4.f32 	{%f396, %f397, %f398, %f399}, [%rd26+208];
	add.f32 	%f400, %f396, %f63;
	ld.global.nc.f32 	%f401, [%rd29+208];
	add.f32 	%f402, %f400, %f401;
	st.global.f32 	[%rd31+208], %f402;
	add.f32 	%f403, %f397, %f64;
	ld.global.nc.f32 	%f404, [%rd29+212];
	add.f32 	%f405, %f403, %f404;
	st.global.f32 	[%rd31+212], %f405;
	add.f32 	%f406, %f398, %f65;
	ld.global.nc.f32 	%f407, [%rd29+216];
	add.f32 	%f408, %f406, %f407;
	st.global.f32 	[%rd31+216], %f408;
	add.f32 	%f409, %f399, %f66;
	ld.global.nc.f32 	%f410, [%rd29+220];
	add.f32 	%f411, %f409, %f410;
	st.global.f32 	[%rd31+220], %f411;
	ld.local.v4.f32 	{%f412, %f413, %f414, %f415}, [%rd26+224];
	add.f32 	%f416, %f412, %f67;
	ld.global.nc.f32 	%f417, [%rd29+224];
	add.f32 	%f418, %f416, %f417;
	st.global.f32 	[%rd31+224], %f418;
	add.f32 	%f419, %f413, %f68;
	ld.global.nc.f32 	%f420, [%rd29+228];
	add.f32 	%f421, %f419, %f420;
	st.global.f32 	[%rd31+228], %f421;
	add.f32 	%f422, %f414, %f69;
	ld.global.nc.f32 	%f423, [%rd29+232];
	add.f32 	%f424, %f422, %f423;
	st.global.f32 	[%rd31+232], %f424;
	add.f32 	%f425, %f415, %f70;
	ld.global.nc.f32 	%f426, [%rd29+236];
	add.f32 	%f427, %f425, %f426;
	st.global.f32 	[%rd31+236], %f427;
	ld.local.v4.f32 	{%f428, %f429, %f430, %f431}, [%rd26+240];
	add.f32 	%f432, %f428, %f71;
	ld.global.nc.f32 	%f433, [%rd29+240];
	add.f32 	%f434, %f432, %f433;
	st.global.f32 	[%rd31+240], %f434;
	add.f32 	%f435, %f429, %f72;
	ld.global.nc.f32 	%f436, [%rd29+244];
	add.f32 	%f437, %f435, %f436;
	st.global.f32 	[%rd31+244], %f437;
	add.f32 	%f438, %f430, %f73;
	ld.global.nc.f32 	%f439, [%rd29+248];
	add.f32 	%f440, %f438, %f439;
	st.global.f32 	[%rd31+248], %f440;
	add.f32 	%f441, %f431, %f74;
	ld.global.nc.f32 	%f442, [%rd29+252];
	add.f32 	%f443, %f441, %f442;
	st.global.f32 	[%rd31+252], %f443;
	ld.local.v4.f32 	{%f444, %f445, %f446, %f447}, [%rd26+256];
	add.f32 	%f448, %f444, %f75;
	ld.global.nc.f32 	%f449, [%rd29+256];
	add.f32 	%f450, %f448, %f449;
	st.global.f32 	[%rd31+256], %f450;
	add.f32 	%f451, %f445, %f76;
	ld.global.nc.f32 	%f452, [%rd29+260];
	add.f32 	%f453, %f451, %f452;
	st.global.f32 	[%rd31+260], %f453;
	add.f32 	%f454, %f446, %f77;
	ld.global.nc.f32 	%f455, [%rd29+264];
	add.f32 	%f456, %f454, %f455;
	st.global.f32 	[%rd31+264], %f456;
	add.f32 	%f457, %f447, %f78;
	ld.global.nc.f32 	%f458, [%rd29+268];
	add.f32 	%f459, %f457, %f458;
	st.global.f32 	[%rd31+268], %f459;
	ld.local.v4.f32 	{%f460, %f461, %f462, %f463}, [%rd26+272];
	add.f32 	%f464, %f460, %f79;
	ld.global.nc.f32 	%f465, [%rd29+272];
	add.f32 	%f466, %f464, %f465;
	st.global.f32 	[%rd31+272], %f466;
	add.f32 	%f467, %f461, %f80;
	ld.global.nc.f32 	%f468, [%rd29+276];
	add.f32 	%f469, %f467, %f468;
	st.global.f32 	[%rd31+276], %f469;
	add.f32 	%f470, %f462, %f81;
	ld.global.nc.f32 	%f471, [%rd29+280];
	add.f32 	%f472, %f470, %f471;
	st.global.f32 	[%rd31+280], %f472;
	add.f32 	%f473, %f463, %f82;
	ld.global.nc.f32 	%f474, [%rd29+284];
	add.f32 	%f475, %f473, %f474;
	st.global.f32 	[%rd31+284], %f475;
	ld.local.v4.f32 	{%f476, %f477, %f478, %f479}, [%rd26+288];
	add.f32 	%f480, %f476, %f83;
	ld.global.nc.f32 	%f481, [%rd29+288];
	add.f32 	%f482, %f480, %f481;
	st.global.f32 	[%rd31+288], %f482;
	add.f32 	%f483, %f477, %f84;
	ld.global.nc.f32 	%f484, [%rd29+292];
	add.f32 	%f485, %f483, %f484;
	st.global.f32 	[%rd31+292], %f485;
	add.f32 	%f486, %f478, %f85;
	ld.global.nc.f32 	%f487, [%rd29+296];
	add.f32 	%f488, %f486, %f487;
	st.global.f32 	[%rd31+296], %f488;
	add.f32 	%f489, %f479, %f86;
	ld.global.nc.f32 	%f490, [%rd29+300];
	add.f32 	%f491, %f489, %f490;
	st.global.f32 	[%rd31+300], %f491;
	ld.local.v4.f32 	{%f492, %f493, %f494, %f495}, [%rd26+304];
	add.f32 	%f496, %f492, %f87;
	ld.global.nc.f32 	%f497, [%rd29+304];
	add.f32 	%f498, %f496, %f497;
	st.global.f32 	[%rd31+304], %f498;
	add.f32 	%f499, %f493, %f88;
	ld.global.nc.f32 	%f500, [%rd29+308];
	add.f32 	%f501, %f499, %f500;
	st.global.f32 	[%rd31+308], %f501;
	add.f32 	%f502, %f494, %f89;
	ld.global.nc.f32 	%f503, [%rd29+312];
	add.f32 	%f504, %f502, %f503;
	st.global.f32 	[%rd31+312], %f504;
	add.f32 	%f505, %f495, %f90;
	ld.global.nc.f32 	%f506, [%rd29+316];
	add.f32 	%f507, %f505, %f506;
	st.global.f32 	[%rd31+316], %f507;
	mov.b32 	%r105, 1;
	mov.pred 	%p14, 0;
	@%p1 bra 	$L__BB0_22;
	ret;

}


// ===== COMPILED SASS (sm_100) =====

	.target	sm_100

	.elftype	@"ET_EXEC"


//--------------------- .note.nv.tkinfo           --------------------------
	.section	.note.nv.tkinfo,"",@"SHT_NOTE"
	.sectionflags	@"SHF_NOTE_NV_TKINFO"
	.tkinfo
        /*0018*/ 	.word	0x00000002
        /*0030*/ 	.string	""
        /*0030*/ 	.string	"ptxas"
        /*0030*/ 	.string	"Cuda compilation tools, release 13.0, V13.0.88"
        /*0030*/ 	.string	"Build cuda_13.0.r13.0/compiler.36424714_0"
        /*0030*/ 	.string	"-arch sm_100 -m 64 "



//--------------------- .note.nv.cuinfo           --------------------------
	.section	.note.nv.cuinfo,"",@"SHT_NOTE"
	.sectionflags	@"SHF_NOTE_NV_CUINFO"
        /*0018*/ 	.short	0x0002
        /*001a*/ 	.short	0x0064
        /*001c*/ 	.short	0x0082
	.zero		2


//--------------------- .nv.info                  --------------------------
	.section	.nv.info,"",@"SHT_CUDA_INFO"
	.align	4


	//----- nvinfo : EIATTR_REGCOUNT
	.align		4
        /*0000*/ 	.byte	0x04, 0x2f
        /*0002*/ 	.short	(.L_1 - .L_0)
	.align		4
.L_0:
        /*0004*/ 	.word	index@(my_kernel_kernel0)
        /*0008*/ 	.word	0x00000080


	//----- nvinfo : EIATTR_FRAME_SIZE
	.align		4
.L_1:
        /*000c*/ 	.byte	0x04, 0x11
        /*000e*/ 	.short	(.L_3 - .L_2)
	.align		4
.L_2:
        /*0010*/ 	.word	index@(my_kernel_kernel0)
        /*0014*/ 	.word	0x00000280


	//----- nvinfo : EIATTR_MIN_STACK_SIZE
	.align		4
.L_3:
        /*0018*/ 	.byte	0x04, 0x12
        /*001a*/ 	.short	(.L_5 - .L_4)
	.align		4
.L_4:
        /*001c*/ 	.word	index@(my_kernel_kernel0)
        /*0020*/ 	.word	0x00000280
.L_5:


//--------------------- .nv.compat                --------------------------
	.section	.nv.compat,"",@"SHT_CUDA_COMPAT_INFO"
	.align	4
        /*0000*/ 	.byte	0x02, 0x09, 0x00, 0x00, 0x02, 0x02, 0x01, 0x00, 0x02, 0x05, 0x05, 0x00, 0x03, 0x07, 0x01, 0x01
        /*0010*/ 	.byte	0x02, 0x03, 0x00, 0x00, 0x02, 0x06, 0x01, 0x00, 0x04, 0x0b, 0x08, 0x00, 0x09, 0x00, 0x00, 0x00
        /*0020*/ 	.byte	0x00, 0x00, 0x00, 0x00


//--------------------- .nv.info.my_kernel_kernel0 --------------------------
	.section	.nv.info.my_kernel_kernel0,"",@"SHT_CUDA_INFO"
	.sectionflags	@""
	.align	4


	//----- nvinfo : EIATTR_CUDA_API_VERSION
	.align		4
        /*0000*/ 	.byte	0x04, 0x37
        /*0002*/ 	.short	(.L_7 - .L_6)
.L_6:
        /*0004*/ 	.word	0x00000082


	//----- nvinfo : EIATTR_KPARAM_INFO
	.align		4
.L_7:
        /*0008*/ 	.byte	0x04, 0x17
        /*000a*/ 	.short	(.L_9 - .L_8)
.L_8:
        /*000c*/ 	.word	0x00000000
        /*0010*/ 	.short	0x0004
        /*0012*/ 	.short	0x0020
        /*0014*/ 	.byte	0x00, 0xf5, 0x21, 0x00


	//----- nvinfo : EIATTR_KPARAM_INFO
	.align		4
.L_9:
        /*0018*/ 	.byte	0x04, 0x17
        /*001a*/ 	.short	(.L_11 - .L_10)
.L_10:
        /*001c*/ 	.word	0x00000000
        /*0020*/ 	.short	0x0003
        /*0022*/ 	.short	0x0018
        /*0024*/ 	.byte	0x00, 0xf5, 0x21, 0x00


	//----- nvinfo : EIATTR_KPARAM_INFO
	.align		4
.L_11:
        /*0028*/ 	.byte	0x04, 0x17
        /*002a*/ 	.short	(.L_13 - .L_12)
.L_12:
        /*002c*/ 	.word	0x00000000
        /*0030*/ 	.short	0x0002
        /*0032*/ 	.short	0x0010
        /*0034*/ 	.byte	0x00, 0xf5, 0x21, 0x00


	//----- nvinfo : EIATTR_KPARAM_INFO
	.align		4
.L_13:
        /*0038*/ 	.byte	0x04, 0x17
        /*003a*/ 	.short	(.L_15 - .L_14)
.L_14:
        /*003c*/ 	.word	0x00000000
        /*0040*/ 	.short	0x0001
        /*0042*/ 	.short	0x0008
        /*0044*/ 	.byte	0x00, 0xf5, 0x21, 0x00


	//----- nvinfo : EIATTR_KPARAM_INFO
	.align		4
.L_15:
        /*0048*/ 	.byte	0x04, 0x17
        /*004a*/ 	.short	(.L_17 - .L_16)
.L_16:
        /*004c*/ 	.word	0x00000000
        /*0050*/ 	.short	0x0000
        /*0052*/ 	.short	0x0000
        /*0054*/ 	.byte	0x00, 0xf5, 0x21, 0x00


	//----- nvinfo : EIATTR_SPARSE_MMA_MASK
	.align		4
.L_17:
        /*0058*/ 	.byte	0x03, 0x50
        /*005a*/ 	.short	0x0000


	//----- nvinfo : EIATTR_MAXREG_COUNT
	.align		4
        /*005c*/ 	.byte	0x03, 0x1b
        /*005e*/ 	.short	0x00ff


	//----- nvinfo : EIATTR_NUM_BARRIERS
	.align		4
        /*0060*/ 	.byte	0x02, 0x4c
        /*0062*/ 	.byte	0x01
	.zero		1


	//----- nvinfo : EIATTR_MERCURY_ISA_VERSION
	.align		4
        /*0064*/ 	.byte	0x03, 0x5f
        /*0066*/ 	.short	0x0101


	//----- nvinfo : EIATTR_VRC_CTA_INIT_COUNT
	.align		4
        /*0068*/ 	.byte	0x02, 0x4a
	.zero		1
	.zero		1


	//----- nvinfo : EIATTR_EXIT_INSTR_OFFSETS
	.align		4
        /*006c*/ 	.byte	0x04, 0x1c
        /*006e*/ 	.short	(.L_19 - .L_18)


	//   ....[0]....
.L_18:
        /*0070*/ 	.word	0x000043c0


	//----- nvinfo : EIATTR_CRS_STACK_SIZE
	.align		4
.L_19:
        /*0074*/ 	.byte	0x04, 0x1e
        /*0076*/ 	.short	(.L_21 - .L_20)
.L_20:
        /*0078*/ 	.word	0x00000000


	//----- nvinfo : EIATTR_CBANK_PARAM_SIZE
	.align		4
.L_21:
        /*007c*/ 	.byte	0x03, 0x19
        /*007e*/ 	.short	0x0028


	//----- nvinfo : EIATTR_PARAM_CBANK
	.align		4
        /*0080*/ 	.byte	0x04, 0x0a
        /*0082*/ 	.short	(.L_23 - .L_22)
	.align		4
.L_22:
        /*0084*/ 	.word	index@(.nv.constant0.my_kernel_kernel0)
        /*0088*/ 	.short	0x0380
        /*008a*/ 	.short	0x0028


	//----- nvinfo : EIATTR_SW_WAR
	.align		4
.L_23:
        /*008c*/ 	.byte	0x04, 0x36
        /*008e*/ 	.short	(.L_25 - .L_24)
.L_24:
        /*0090*/ 	.word	0x00000008
.L_25:


//--------------------- .nv.callgraph             --------------------------
	.section	.nv.callgraph,"",@"SHT_CUDA_CALLGRAPH"
	.align	4
	.sectionentsize	8
	.align		4
        /*0000*/ 	.word	0x00000000
	.align		4
        /*0004*/ 	.word	0xffffffff
	.align		4
        /*0008*/ 	.word	0x00000000
	.align		4
        /*000c*/ 	.word	0xfffffffe
	.align		4
        /*0010*/ 	.word	0x00000000
	.align		4
        /*0014*/ 	.word	0xfffffffd
	.align		4
        /*0018*/ 	.word	0x00000000
	.align		4
        /*001c*/ 	.word	0xfffffffc


//--------------------- .text.my_kernel_kernel0   --------------------------
	.section	.text.my_kernel_kernel0,"ax",@progbits
	.align	128
        .global         my_kernel_kernel0
        .type           my_kernel_kernel0,@function
        .size           my_kernel_kernel0,(.L_x_11 - my_kernel_kernel0)
        .other          my_kernel_kernel0,@"STO_CUDA_ENTRY STV_DEFAULT"
my_kernel_kernel0:
.text.my_kernel_kernel0:
[----:B------:R-:W0:Y:S01]  /*0000*/  LDC R1, c[0x0][0x37c] ;  /* 0x0000df00ff017b82 */ /* 0x000e220000000800 */
[----:B------:R-:W1:Y:S07]  /*0010*/  S2R R0, SR_TID.X ;  /* 0x0000000000007919 */ /* 0x000e6e0000002100 */
[----:B------:R-:W2:Y:S01]  /*0020*/  S2UR UR5, SR_CgaCtaId ;  /* 0x00000000000579c3 */ /* 0x000ea20000008800 */
[----:B0-----:R-:W-:Y:S01]  /*0030*/  IADD3 R1, PT, PT, R1, -0x280, RZ ;  /* 0xfffffd8001017810 */ /* 0x001fe20007ffe0ff */
[----:B------:R-:W-:Y:S01]  /*0040*/  UMOV UR4, 0x400 ;  /* 0x0000040000047882 */ /* 0x000fe20000000000 */
[----:B------:R-:W0:Y:S01]  /*0050*/  S2R R6, SR_CTAID.X ;  /* 0x0000000000067919 */ /* 0x000e220000002500 */
[----:B------:R-:W-:Y:S01]  /*0060*/  HFMA2 R4, -RZ, RZ, 0, 0 ;  /* 0x00000000ff047431 */ /* 0x000fe200000001ff */
[----:B------:R-:W-:Y:S01]  /*0070*/  MOV R102, R1 ;  /* 0x0000000100667202 */ /* 0x000fe20000000f00 */
[----:B------:R-:W3:Y:S01]  /*0080*/  LDCU.64 UR8, c[0x0][0x358] ;  /* 0x00006b00ff0877ac */ /* 0x000ee20008000a00 */
[----:B------:R4:W-:Y:S04]  /*0090*/  STL.128 [R1], RZ ;  /* 0x000000ff01007387 */ /* 0x0009e80000100c00 */
[----:B------:R4:W-:Y:S04]  /*00a0*/  STL.128 [R1+0x10], RZ ;  /* 0x000010ff01007387 */ /* 0x0009e80000100c00 */
[----:B------:R4:W-:Y:S04]  /*00b0*/  STL.128 [R1+0x20], RZ ;  /* 0x000020ff01007387 */ /* 0x0009e80000100c00 */
[----:B------:R4:W-:Y:S04]  /*00c0*/  STL.128 [R1+0x30], RZ ;  /* 0x000030ff01007387 */ /* 0x0009e80000100c00 */
[----:B------:R4:W-:Y:S01]  /*00d0*/  STL.128 [R1+0x40], RZ ;  /* 0x000040ff01007387 */ /* 0x0009e20000100c00 */
[----:B--2---:R-:W-:-:S03]  /*00e0*/  ULEA UR4, UR5, UR4, 0x18 ;  /* 0x0000000405047291 */ /* 0x004fc6000f8ec0ff */
[----:B------:R4:W-:Y:S04]  /*00f0*/  STL.128 [R1+0x50], RZ ;  /* 0x000050ff01007387 */ /* 0x0009e80000100c00 */
[----:B------:R4:W-:Y:S01]  /*0100*/  STL.128 [R1+0x60], RZ ;  /* 0x000060ff01007387 */ /* 0x0009e20000100c00 */
[----:B-1----:R-:W-:Y:S02]  /*0110*/  SHF.R.U32.HI R2, RZ, 0x4, R0 ;  /* 0x00000004ff027819 */ /* 0x002fe40000011600 */
[C---:B------:R-:W-:Y:S01]  /*0120*/  LOP3.LUT R3, R0.reuse, 0xf, RZ, 0xc0, !PT ;  /* 0x0000000f00037812 */ /* 0x040fe200078ec0ff */
[----:B------:R4:W-:Y:S01]  /*0130*/  STL.128 [R1+0x70], RZ ;  /* 0x000070ff01007387 */ /* 0x0009e20000100c00 */
[----:B------:R-:W-:Y:S02]  /*0140*/  IADD3 R5, PT, PT, R0, 0x80, RZ ;  /* 0x0000008000057810 */ /* 0x000fe40007ffe0ff */
[----:B------:R-:W-:Y:S01]  /*0150*/  LEA R2, R2, R3, 0x5 ;  /* 0x0000000302027211 */ /* 0x000fe200078e28ff */
[----:B------:R4:W-:Y:S01]  /*0160*/  STL.128 [R1+0x80], RZ ;  /* 0x000080ff01007387 */ /* 0x0009e20000100c00 */
[----:B------:R-:W-:-:S02]  /*0170*/  IADD3 R3, PT, PT, R0, 0xc0, RZ ;  /* 0x000000c000037810 */ /* 0x000fc40007ffe0ff */
[----:B------:R-:W-:Y:S01]  /*0180*/  IADD3 R32, PT, PT, R0, 0x40, RZ ;  /* 0x0000004000207810 */ /* 0x000fe20007ffe0ff */
[----:B------:R4:W-:Y:S02]  /*0190*/  STL.128 [R1+0x90], RZ ;  /* 0x000090ff01007387 */ /* 0x0009e40000100c00 */
[----:B0-----:R-:W-:Y:S01]  /*01a0*/  IMAD R7, R6, 0x6400, R3 ;  /* 0x0000640006077824 */ /* 0x001fe200078e0203 */
[----:B------:R-:W-:Y:S01]  /*01b0*/  LEA R6, R0, UR4, 0x2 ;  /* 0x0000000400067c11 */ /* 0x000fe2000f8e10ff */
[----:B------:R4:W-:Y:S04]  /*01c0*/  STL.128 [R1+0xa0], RZ ;  /* 0x0000a0ff01007387 */ /* 0x0009e80000100c00 */
        /* <DEDUP_REMOVED lines=28> */
[----:B---3--:R4:W-:Y:S02]  /*0390*/  STL.128 [R1+0x270], RZ ;  /* 0x000270ff01007387 */ /* 0x0089e40000100c00 */
.L_x_8:
[----:B0-----:R-:W0:Y:S01]  /*03a0*/  LDC.64 R8, c[0x0][0x380] ;  /* 0x0000e000ff087b82 */ /* 0x001e220000000a00 */
[----:B------:R-:W-:-:S04]  /*03b0*/  IMAD.HI.U32 R11, R32, 0x51eb851f, RZ ;  /* 0x51eb851f200b7827 */ /* 0x000fc800078e00ff */
[----:B------:R-:W-:Y:S01]  /*03c0*/  IMAD.HI.U32 R12, R0, 0x51eb851f, RZ ;  /* 0x51eb851f000c7827 */ /* 0x000fe200078e00ff */
[----:B------:R-:W-:-:S03]  /*03d0*/  SHF.R.U32.HI R13, RZ, 0x4, R11 ;  /* 0x00000004ff0d7819 */ /* 0x000fc6000001160b */
[----:B------:R-:W-:Y:S01]  /*03e0*/  IMAD.HI.U32 R10, R5, 0x51eb851f, RZ ;  /* 0x51eb851f050a7827 */ /* 0x000fe200078e00ff */
[----:B------:R-:W-:-:S03]  /*03f0*/  SHF.R.U32.HI R15, RZ, 0x4, R12 ;  /* 0x00000004ff0f7819 */ /* 0x000fc6000001160c */
[----:B------:R-:W-:Y:S01]  /*0400*/  IMAD R22, R4, 0x32, R7 ;  /* 0x0000003204167824 */ /* 0x000fe200078e0207 */
[----:B------:R-:W-:Y:S01]  /*0410*/  SHF.R.U32.HI R11, RZ, 0x4, R10 ;  /* 0x00000004ff0b7819 */ /* 0x000fe2000001160a */
[----:B------:R-:W-:-:S04]  /*0420*/  IMAD.HI.U32 R10, R3, 0x51eb851f, RZ ;  /* 0x51eb851f030a7827 */ /* 0x000fc800078e00ff */
[--C-:B------:R-:W-:Y:S02]  /*0430*/  IMAD R15, R15, 0x96, R22.reuse ;  /* 0x000000960f0f7824 */ /* 0x100fe400078e0216 */
[--C-:B------:R-:W-:Y:S02]  /*0440*/  IMAD R13, R13, 0x96, R22.reuse ;  /* 0x000000960d0d7824 */ /* 0x100fe400078e0216 */
[----:B------:R-:W-:Y:S01]  /*0450*/  IMAD R12, R11, 0x96, R22 ;  /* 0x000000960b0c7824 */ /* 0x000fe200078e0216 */
[----:B------:R-:W-:Y:S02]  /*0460*/  SHF.R.U32.HI R11, RZ, 0x4, R10 ;  /* 0x00000004ff0b7819 */ /* 0x000fe4000001160a */
[----:B------:R-:W-:Y:S02]  /*0470*/  IADD3 R15, PT, PT, R15, -0xc0, RZ ;  /* 0xffffff400f0f7810 */ /* 0x000fe40007ffe0ff */
[----:B------:R-:W-:Y:S01]  /*0480*/  IADD3 R13, PT, PT, R13, -0x80, RZ ;  /* 0xffffff800d0d7810 */ /* 0x000fe20007ffe0ff */
[----:B------:R-:W-:Y:S01]  /*0490*/  IMAD R11, R11, 0x96, R22 ;  /* 0x000000960b0b7824 */ /* 0x000fe200078e0216 */
[----:B------:R-:W-:Y:S01]  /*04a0*/  IADD3 R19, PT, PT, R12, -0x40, RZ ;  /* 0xffffffc00c137810 */ /* 0x000fe20007ffe0ff */
[----:B0-----:R-:W-:-:S04]  /*04b0*/  IMAD.WIDE.U32 R14, R15, 0x4, R8 ;  /* 0x000000040f0e7825 */ /* 0x001fc800078e0008 */
[--C-:B------:R-:W-:Y:S02]  /*04c0*/  IMAD.WIDE.U32 R16, R13, 0x4, R8.reuse ;  /* 0x000000040d107825 */ /* 0x100fe400078e0008 */
[----:B------:R0:W2:Y:S02]  /*04d0*/  LDG.E.CONSTANT R15, desc[UR8][R14.64] ;  /* 0x000000080e0f7981 */ /* 0x0000a4000c1e9900 */
[--C-:B------:R-:W-:Y:S02]  /*04e0*/  IMAD.WIDE.U32 R18, R19, 0x4, R8.reuse ;  /* 0x0000000413127825 */ /* 0x100fe400078e0008 */
[----:B------:R-:W3:Y:S02]  /*04f0*/  LDG.E.CONSTANT R17, desc[UR8][R16.64] ;  /* 0x0000000810117981 */ /* 0x000ee4000c1e9900 */
[----:B------:R-:W-:Y:S02]  /*0500*/  IMAD.WIDE.U32 R20, R11, 0x4, R8 ;  /* 0x000000040b147825 */ /* 0x000fe400078e0008 */
[----:B------:R-:W5:Y:S04]  /*0510*/  LDG.E.CONSTANT R19, desc[UR8][R18.64] ;  /* 0x0000000812137981 */ /* 0x000f68000c1e9900 */
[----:B------:R-:W4:Y:S01]  /*0520*/  LDG.E.CONSTANT R21, desc[UR8][R20.64] ;  /* 0x0000000814157981 */ /* 0x000f22000c1e9900 */
[----:B------:R-:W-:Y:S01]  /*0530*/  BAR.SYNC.DEFER_BLOCKING 0x0 ;  /* 0x0000000000007b1d */ /* 0x000fe20000010000 */
[----:B------:R-:W-:-:S02]  /*0540*/  IADD3 R13, PT, PT, R0, 0x1c0, RZ ;  /* 0x000001c0000d7810 */ /* 0x000fc40007ffe0ff */
[C---:B------:R-:W-:Y:S02]  /*0550*/  IADD3 R10, PT, PT, R0.reuse, 0x180, RZ ;  /* 0x00000180000a7810 */ /* 0x040fe40007ffe0ff */
[C---:B------:R-:W-:Y:S02]  /*0560*/  IADD3 R11, PT, PT, R0.reuse, 0x140, RZ ;  /* 0x00000140000b7810 */ /* 0x040fe40007ffe0ff */
[----:B------:R-:W-:Y:S02]  /*0570*/  IADD3 R12, PT, PT, R0, 0x100, RZ ;  /* 0x00000100000c7810 */ /* 0x000fe40007ffe0ff */
[----:B0-----:R-:W-:Y:S01]  /*0580*/  IADD3 R14, PT, PT, R22, 0x100, RZ ;  /* 0x00000100160e7810 */ /* 0x001fe20007ffe0ff */
[----:B------:R-:W-:Y:S01]  /*0590*/  UMOV UR5, 0x600 ;  /* 0x0000060000057882 */ /* 0x000fe20000000000 */
[----:B--2---:R0:W-:Y:S04]  /*05a0*/  STS [R6], R15 ;  /* 0x0000000f06007388 */ /* 0x0041e80000000800 */
[----:B---3--:R0:W-:Y:S04]  /*05b0*/  STS [R6+0x100], R17 ;  /* 0x0001001106007388 */ /* 0x0081e80000000800 */
[----:B-----5:R0:W-:Y:S04]  /*05c0*/  STS [R6+0x200], R19 ;  /* 0x0002001306007388 */ /* 0x0201e80000000800 */
[----:B----4-:R0:W-:Y:S02]  /*05d0*/  STS [R6+0x300], R21 ;  /* 0x0003001506007388 */ /* 0x0101e40000000800 */
.L_x_0:
[----:B------:R-:W-:Y:S02]  /*05e0*/  IADD3 R16, PT, PT, R10, 0x100, RZ ;  /* 0x000001000a107810 */ /* 0x000fe40007ffe0ff */
[----:B0-----:R-:W-:Y:S02]  /*05f0*/  IADD3 R15, PT, PT, R13, 0x100, RZ ;  /* 0x000001000d0f7810 */ /* 0x001fe40007ffe0ff */
[C---:B------:R-:W-:Y:S01]  /*0600*/  IADD3 R17, PT, PT, R11.reuse, 0x100, RZ ;  /* 0x000001000b117810 */ /* 0x040fe20007ffe0ff */
[----:B------:R-:W-:Y:S01]  /*0610*/  IMAD.HI.U32 R19, R16, 0x51eb851f, RZ ;  /* 0x51eb851f10137827 */ /* 0x000fe200078e00ff */
[----:B------:R-:W-:Y:S02]  /*0620*/  IADD3 R18, PT, PT, R12, 0x100, RZ ;  /* 0x000001000c127810 */ /* 0x000fe40007ffe0ff */
[----:B------:R-:W-:Y:S01]  /*0630*/  IADD3 R28, PT, PT, R11, 0x300, RZ ;  /* 0x000003000b1c7810 */ /* 0x000fe20007ffe0ff */
[----:B------:R-:W-:Y:S01]  /*0640*/  IMAD.HI.U32 R16, R15, 0x51eb851f, RZ ;  /* 0x51eb851f0f107827 */ /* 0x000fe200078e00ff */
[----:B------:R-:W-:-:S02]  /*0650*/  IADD3 R15, PT, PT, R14, 0x100, RZ ;  /* 0x000001000e0f7810 */ /* 0x000fc40007ffe0ff */
[----:B------:R-:W-:Y:S01]  /*0660*/  IADD3 R26, PT, PT, R10, 0x300, RZ ;  /* 0x000003000a1a7810 */ /* 0x000fe20007ffe0ff */
[----:B------:R-:W-:Y:S01]  /*0670*/  IMAD.HI.U32 R17, R17, 0x51eb851f, RZ ;  /* 0x51eb851f11117827 */ /* 0x000fe200078e00ff */
[----:B------:R-:W-:Y:S02]  /*0680*/  SHF.R.U32.HI R16, RZ, 0x4, R16 ;  /* 0x00000004ff107819 */ /* 0x000fe40000011610 */
[----:B------:R-:W-:Y:S01]  /*0690*/  IADD3 R29, PT, PT, R12, 0x300, RZ ;  /* 0x000003000c1d7810 */ /* 0x000fe20007ffe0ff */
[----:B------:R-:W-:Y:S01]  /*06a0*/  IMAD.HI.U32 R21, R18, 0x51eb851f, RZ ;  /* 0x51eb851f12157827 */ /* 0x000fe200078e00ff */
[----:B------:R-:W-:Y:S02]  /*06b0*/  SHF.R.U32.HI R18, RZ, 0x4, R19 ;  /* 0x00000004ff127819 */ /* 0x000fe40000011613 */
[----:B------:R-:W-:Y:S01]  /*06c0*/  SHF.R.U32.HI R20, RZ, 0x4, R17 ;  /* 0x00000004ff147819 */ /* 0x000fe20000011611 */
[--C-:B------:R-:W-:Y:S01]  /*06d0*/  IMAD R27, R16, 0x96, R15.reuse ;  /* 0x00000096101b7824 */ /* 0x100fe200078e020f */
[----:B------:R-:W-:Y:S01]  /*06e0*/  IADD3 R17, PT, PT, R10, 0x200, RZ ;  /* 0x000002000a117810 */ /* 0x000fe20007ffe0ff */
[----:B------:R-:W-:Y:S01]  /*06f0*/  IMAD R23, R18, 0x96, R15 ;  /* 0x0000009612177824 */ /* 0x000fe200078e020f */
[----:B------:R-:W-:Y:S01]  /*0700*/  IADD3 R16, PT, PT, R13, 0x200, RZ ;  /* 0x000002000d107810 */ /* 0x000fe20007ffe0ff */
[----:B------:R-:W-:Y:S01]  /*0710*/  IMAD.HI.U32 R28, R28, 0x51eb851f, RZ ;  /* 0x51eb851f1c1c7827 */ /* 0x000fe200078e00ff */
[----:B------:R-:W-:-:S02]  /*0720*/  IADD3 R18, PT, PT, R11, 0x200, RZ ;  /* 0x000002000b127810 */ /* 0x000fc40007ffe0ff */
[----:B------:R-:W-:Y:S01]  /*0730*/  IADD3 R19, PT, PT, R12, 0x200, RZ ;  /* 0x000002000c137810 */ /* 0x000fe20007ffe0ff */
[----:B------:R-:W-:Y:S01]  /*0740*/  IMAD.HI.U32 R17, R17, 0x51eb851f, RZ ;  /* 0x51eb851f11117827 */ /* 0x000fe200078e00ff */
[----:B------:R-:W-:Y:S02]  /*0750*/  SHF.R.U32.HI R22, RZ, 0x4, R21 ;  /* 0x00000004ff167819 */ /* 0x000fe40000011615 */
[----:B------:R-:W-:Y:S01]  /*0760*/  IADD3 R24, PT, PT, R13, 0x300, RZ ;  /* 0x000003000d187810 */ /* 0x000fe20007ffe0ff */
[----:B------:R-:W-:Y:S01]  /*0770*/  IMAD R21, R20, 0x96, R15 ;  /* 0x0000009614157824 */ /* 0x000fe200078e020f */
[----:B------:R-:W-:Y:S01]  /*0780*/  IADD3 R25, PT, PT, R14, 0x300, RZ ;  /* 0x000003000e197810 */ /* 0x000fe20007ffe0ff */
[----:B------:R-:W-:Y:S01]  /*0790*/  IMAD.HI.U32 R16, R16, 0x51eb851f, RZ ;  /* 0x51eb851f10107827 */ /* 0x000fe200078e00ff */
[----:B------:R-:W-:Y:S02]  /*07a0*/  SHF.R.U32.HI R36, RZ, 0x4, R28 ;  /* 0x00000004ff247819 */ /* 0x000fe4000001161c */
[----:B------:R-:W-:Y:S01]  /*07b0*/  IADD3 R35, PT, PT, R10, 0x500, RZ ;  /* 0x000005000a237810 */ /* 0x000fe20007ffe0ff */
[----:B------:R-:W-:Y:S01]  /*07c0*/  IMAD.HI.U32 R20, R18, 0x51eb851f, RZ ;  /* 0x51eb851f12147827 */ /* 0x000fe200078e00ff */
[----:B------:R-:W-:-:S02]  /*07d0*/  SHF.R.U32.HI R18, RZ, 0x4, R17 ;  /* 0x00000004ff127819 */ /* 0x000fc40000011611 */
[----:B------:R-:W-:Y:S01]  /*07e0*/  SHF.R.U32.HI R16, RZ, 0x4, R16 ;  /* 0x00000004ff107819 */ /* 0x000fe20000011610 */
[----:B------:R-:W-:Y:S01]  /*07f0*/  IMAD.HI.U32 R19, R19, 0x51eb851f, RZ ;  /* 0x51eb851f13137827 */ /* 0x000fe200078e00ff */
[----:B------:R-:W-:Y:S02]  /*0800*/  SHF.R.U32.HI R20, RZ, 0x4, R20 ;  /* 0x00000004ff147819 */ /* 0x000fe40000011614 */
[----:B------:R-:W-:Y:S01]  /*0810*/  IADD3 R17, PT, PT, R11, 0x400, RZ ;  /* 0x000004000b117810 */ /* 0x000fe20007ffe0ff */
[----:B------:R-:W-:Y:S01]  /*0820*/  IMAD R22, R22, 0x96, R15 ;  /* 0x0000009616167824 */ /* 0x000fe200078e020f */
[----:B------:R-:W-:Y:S01]  /*0830*/  IADD3 R15, PT, PT, R14, 0x200, RZ ;  /* 0x000002000e0f7810 */ /* 0x000fe20007ffe0ff */
[----:B------:R-:W-:Y:S01]  /*0840*/  IMAD.HI.U32 R30, R26, 0x51eb851f, RZ ;  /* 0x51eb851f1a1e7827 */ /* 0x000fe200078e00ff */
[----:B------:R-:W-:Y:S02]  /*0850*/  IADD3 R37, PT, PT, R12, 0x500, RZ ;  /* 0x000005000c257810 */ /* 0x000fe40007ffe0ff */
[----:B------:R-:W-:Y:S01]  /*0860*/  IADD3 R33, PT, PT, R13, 0x500, RZ ;  /* 0x000005000d217810 */ /* 0x000fe20007ffe0ff */
[----:B------:R-:W-:Y:S01]  /*0870*/  IMAD.HI.U32 R29, R29, 0x51eb851f, RZ ;  /* 0x51eb851f1d1d7827 */ /* 0x000fe200078e00ff */
[----:B------:R-:W-:-:S02]  /*0880*/  SHF.R.U32.HI R34, RZ, 0x4, R30 ;  /* 0x00000004ff227819 */ /* 0x000fc4000001161e */
[----:B------:R-:W-:Y:S01]  /*0890*/  IADD3 R39, PT, PT, R14, 0x500, RZ ;  /* 0x000005000e277810 */ /* 0x000fe20007ffe0ff */
[----:B------:R-:W-:Y:S01]  /*08a0*/  IMAD.HI.U32 R26, R24, 0x51eb851f, RZ ;  /* 0x51eb851f181a7827 */ /* 0x000fe200078e00ff */
[----:B------:R-:W-:Y:S02]  /*08b0*/  SHF.R.U32.HI R24, RZ, 0x4, R19 ;  /* 0x00000004ff187819 */ /* 0x000fe40000011613 */
[----:B------:R-:W-:Y:S01]  /*08c0*/  SHF.R.U32.HI R38, RZ, 0x4, R29 ;  /* 0x00000004ff267819 */ /* 0x000fe2000001161d */
[--C-:B------:R-:W-:Y:S01]  /*08d0*/  IMAD R30, R18, 0x96, R15.reuse ;  /* 0x00000096121e7824 */ /* 0x100fe200078e020f */
[----:B------:R-:W-:Y:S01]  /*08e0*/  SHF.R.U32.HI R26, RZ, 0x4, R26 ;  /* 0x00000004ff1a7819 */ /* 0x000fe2000001161a */
[--C-:B------:R-:W-:Y:S01]  /*08f0*/  IMAD R19, R16, 0x96, R15.reuse ;  /* 0x0000009610137824 */ /* 0x100fe200078e020f */
[----:B------:R-:W-:Y:S01]  /*0900*/  IADD3 R16, PT, PT, R10, 0x400, RZ ;  /* 0x000004000a107810 */ /* 0x000fe20007ffe0ff */
[--C-:B------:R-:W-:Y:S01]  /*0910*/  IMAD R29, R20, 0x96, R15.reuse ;  /* 0x00000096141d7824 */ /* 0x100fe200078e020f */
[----:B------:R-:W-:Y:S01]  /*0920*/  IADD3 R18, PT, PT, R12, 0x400, RZ ;  /* 0x000004000c127810 */ /* 0x000fe20007ffe0ff */
[----:B------:R-:W-:Y:S01]  /*0930*/  IMAD R28, R24, 0x96, R15 ;  /* 0x00000096181c7824 */ /* 0x000fe200078e020f */
[----:B------:R-:W-:Y:S01]  /*0940*/  IADD3 R15, PT, PT, R13, 0x400, RZ ;  /* 0x000004000d0f7810 */ /* 0x000fe20007ffe0ff */
[--C-:B------:R-:W-:Y:S01]  /*0950*/  IMAD R40, R36, 0x96, R25.reuse ;  /* 0x0000009624287824 */ /* 0x100fe200078e0219 */
[----:B------:R-:W-:Y:S01]  /*0960*/  IADD3 R36, PT, PT, R11, 0x500, RZ ;  /* 0x000005000b247810 */ /* 0x000fe20007ffe0ff */
[--C-:B------:R-:W-:Y:S01]  /*0970*/  IMAD R41, R34, 0x96, R25.reuse ;  /* 0x0000009622297824 */ /* 0x100fe200078e0219 */
[----:B------:R-:W-:Y:S01]  /*0980*/  IADD3 R20, PT, PT, R14, 0x400, RZ ;  /* 0x000004000e147810 */ /* 0x000fe20007ffe0ff */
[----:B------:R-:W-:-:S02]  /*0990*/  IMAD R38, R38, 0x96, R25 ;  /* 0x0000009626267824 */ /* 0x000fc400078e0219 */
[----:B------:R-:W-:Y:S02]  /*09a0*/  IMAD R25, R26, 0x96, R25 ;  /* 0x000000961a197824 */ /* 0x000fe400078e0219 */
[----:B------:R-:W-:-:S04]  /*09b0*/  IMAD.HI.U32 R26, R16, 0x51eb851f, RZ ;  /* 0x51eb851f101a7827 */ /* 0x000fc800078e00ff */
[----:B------:R-:W-:-:S04]  /*09c0*/  IMAD.HI.U32 R31, R17, 0x51eb851f, RZ ;  /* 0x51eb851f111f7827 */ /* 0x000fc800078e00ff */
[----:B------:R-:W-:-:S04]  /*09d0*/  IMAD.HI.U32 R34, R18, 0x51eb851f, RZ ;  /* 0x51eb851f12227827 */ /* 0x000fc800078e00ff */
[----:B------:R-:W-:-:S04]  /*09e0*/  IMAD.HI.U32 R24, R15, 0x51eb851f, RZ ;  /* 0x51eb851f0f187827 */ /* 0x000fc800078e00ff */
[----:B------:R-:W-:Y:S01]  /*09f0*/  IMAD.HI.U32 R16, R35, 0x51eb851f, RZ ;  /* 0x51eb851f23107827 */ /* 0x000fe200078e00ff */
[----:B------:R-:W-:Y:S02]  /*0a00*/  SHF.R.U32.HI R35, RZ, 0x4, R31 ;  /* 0x00000004ff237819 */ /* 0x000fe4000001161f */
[----:B------:R-:W-:Y:S01]  /*0a10*/  SHF.R.U32.HI R31, RZ, 0x4, R24 ;  /* 0x00000004ff1f7819 */ /* 0x000fe20000011618 */
[----:B------:R-:W-:Y:S01]  /*0a20*/  IMAD.HI.U32 R17, R36, 0x51eb851f, RZ ;  /* 0x51eb851f24117827 */ /* 0x000fe200078e00ff */
[----:B------:R-:W-:-:S03]  /*0a30*/  SHF.R.U32.HI R16, RZ, 0x4, R16 ;  /* 0x00000004ff107819 */ /* 0x000fc60000011610 */
[----:B------:R-:W-:Y:S01]  /*0a40*/  IMAD.HI.U32 R18, R37, 0x51eb851f, RZ ;  /* 0x51eb851f25127827 */ /* 0x000fe200078e00ff */
[----:B------:R-:W-:Y:S02]  /*0a50*/  SHF.R.U32.HI R37, RZ, 0x4, R34 ;  /* 0x00000004ff257819 */ /* 0x000fe40000011622 */
[----:B------:R-:W-:Y:S01]  /*0a60*/  SHF.R.U32.HI R17, RZ, 0x4, R17 ;  /* 0x00000004ff117819 */ /* 0x000fe20000011611 */
[----:B------:R-:W-:Y:S01]  /*0a70*/  IMAD.HI.U32 R15, R33, 0x51eb851f, RZ ;  /* 0x51eb851f210f7827 */ /* 0x000fe200078e00ff */
[----:B------:R-:W-:-:S03]  /*0a80*/  SHF.R.U32.HI R33, RZ, 0x4, R26 ;  /* 0x00000004ff217819 */ /* 0x000fc6000001161a */
[--C-:B------:R-:W-:Y:S01]  /*0a90*/  IMAD R44, R35, 0x96, R20.reuse ;  /* 0x00000096232c7824 */ /* 0x100fe200078e0214 */
[----:B------:R-:W-:Y:S01]  /*0aa0*/  SHF.R.U32.HI R15, RZ, 0x4, R15 ;  /* 0x00000004ff0f7819 */ /* 0x000fe2000001160f */
[--C-:B------:R-:W-:Y:S02]  /*0ab0*/  IMAD R42, R37, 0x96, R20.reuse ;  /* 0x00000096252a7824 */ /* 0x100fe400078e0214 */
[--C-:B------:R-:W-:Y:S02]  /*0ac0*/  IMAD R46, R33, 0x96, R20.reuse ;  /* 0x00000096212e7824 */ /* 0x100fe400078e0214 */
[----:B------:R-:W-:Y:S01]  /*0ad0*/  IMAD R35, R31, 0x96, R20 ;  /* 0x000000961f237824 */ /* 0x000fe200078e0214 */
[----:B------:R-:W-:Y:S01]  /*0ae0*/  SHF.R.U32.HI R20, RZ, 0x4, R18 ;  /* 0x00000004ff147819 */ /* 0x000fe20000011612 */
[--C-:B------:R-:W-:Y:S02]  /*0af0*/  IMAD R37, R16, 0x96, R39.reuse ;  /* 0x0000009610257824 */ /* 0x100fe400078e0227 */
[----:B------:R-:W-:-:S02]  /*0b00*/  IMAD R36, R17, 0x96, R39 ;  /* 0x0000009611247824 */ /* 0x000fc400078e0227 */
[----:B------:R-:W-:Y:S01]  /*0b10*/  IMAD.WIDE.U32 R16, R19, 0x4, R8 ;  /* 0x0000000413107825 */ /* 0x000fe200078e0008 */
[----:B------:R-:W-:-:S03]  /*0b20*/  IADD3 R31, PT, PT, R30, -0x40, RZ ;  /* 0xffffffc01e1f7810 */ /* 0x000fc60007ffe0ff */
[--C-:B------:R-:W-:Y:S01]  /*0b30*/  IMAD.WIDE.U32 R18, R25, 0x4, R8.reuse ;  /* 0x0000000419127825 */ /* 0x100fe200078e0008 */
[----:B------:R-:W-:Y:S01]  /*0b40*/  IADD3 R25, PT, PT, R23, -0x40, RZ ;  /* 0xffffffc017197810 */ /* 0x000fe20007ffe0ff */
[----:B------:R-:W2:Y:S01]  /*0b50*/  LDG.E.CONSTANT R17, desc[UR8][R16.64] ;  /* 0x0000000810117981 */ /* 0x000ea2000c1e9900 */
[----:B------:R-:W-:Y:S01]  /*0b60*/  IADD3 R23, PT, PT, R21, -0x80, RZ ;  /* 0xffffff8015177810 */ /* 0x000fe20007ffe0ff */
[----:B------:R-:W-:Y:S01]  /*0b70*/  IMAD.WIDE.U32 R26, R27, 0x4, R8 ;  /* 0x000000041b1a7825 */ /* 0x000fe200078e0008 */
[----:B------:R-:W-:Y:S01]  /*0b80*/  IADD3 R21, PT, PT, R22, -0xc0, RZ ;  /* 0xffffff4016157810 */ /* 0x000fe20007ffe0ff */
[----:B------:R-:W3:Y:S01]  /*0b90*/  LDG.E.CONSTANT R19, desc[UR8][R18.64] ;  /* 0x0000000812137981 */ /* 0x000ee2000c1e9900 */
[----:B------:R-:W-:Y:S01]  /*0ba0*/  IADD3 R29, PT, PT, R29, -0x80, RZ ;  /* 0xffffff801d1d7810 */ /* 0x000fe20007ffe0ff */
[----:B------:R-:W-:Y:S01]  /*0bb0*/  IMAD R33, R20, 0x96, R39 ;  /* 0x0000009614217824 */ /* 0x000fe200078e0227 */
[----:B------:R-:W-:Y:S01]  /*0bc0*/  IADD3 R51, PT, PT, R41, -0x40, RZ ;  /* 0xffffffc029337810 */ /* 0x000fe20007ffe0ff */
[----:B------:R-:W-:Y:S01]  /*0bd0*/  IMAD.WIDE.U32 R20, R21, 0x4, R8 ;  /* 0x0000000415147825 */ /* 0x000fe200078e0008 */
[----:B------:R-:W-:-:S03]  /*0be0*/  IADD3 R41, PT, PT, R38, -0xc0, RZ ;  /* 0xffffff4026297810 */ /* 0x000fc60007ffe0ff */
[----:B------:R-:W-:Y:S01]  /*0bf0*/  IMAD.WIDE.U32 R30, R31, 0x4, R8 ;  /* 0x000000041f1e7825 */ /* 0x000fe200078e0008 */
[----:B------:R0:W4:Y:S03]  /*0c00*/  LDG.E.CONSTANT R43, desc[UR8][R20.64] ;  /* 0x00000008142b7981 */ /* 0x000126000c1e9900 */
[----:B------:R-:W-:Y:S01]  /*0c10*/  IMAD R39, R15, 0x96, R39 ;  /* 0x000000960f277824 */ /* 0x000fe200078e0227 */
[----:B------:R1:W5:Y:S01]  /*0c20*/  LDG.E.CONSTANT R53, desc[UR8][R30.64] ;  /* 0x000000081e357981 */ /* 0x000362000c1e9900 */
[----:B------:R-:W-:-:S03]  /*0c30*/  IMAD.WIDE.U32 R24, R25, 0x4, R8 ;  /* 0x0000000419187825 */ /* 0x000fc600078e0008 */
[----:B------:R1:W5:Y:S01]  /*0c40*/  LDG.E.CONSTANT R15, desc[UR8][R26.64] ;  /* 0x000000081a0f7981 */ /* 0x000362000c1e9900 */
[--C-:B------:R-:W-:Y:S01]  /*0c50*/  IMAD.WIDE.U32 R34, R35, 0x4, R8.reuse ;  /* 0x0000000423227825 */ /* 0x100fe200078e0008 */
[----:B------:R-:W-:Y:S02]  /*0c60*/  IADD3 R61, PT, PT, R44, -0x80, RZ ;  /* 0xffffff802c3d7810 */ /* 0x000fe40007ffe0ff */
[----:B------:R1:W5:Y:S01]  /*0c70*/  LDG.E.CONSTANT R47, desc[UR8][R24.64] ;  /* 0x00000008182f7981 */ /* 0x000362000c1e9900 */
[--C-:B0-----:R-:W-:Y:S01]  /*0c80*/  IMAD.WIDE.U32 R20, R41, 0x4, R8.reuse ;  /* 0x0000000429147825 */ /* 0x101fe200078e0008 */
[----:B-1----:R-:W-:Y:S02]  /*0c90*/  IADD3 R31, PT, PT, R46, -0x40, RZ ;  /* 0xffffffc02e1f7810 */ /* 0x002fe40007ffe0ff */
[----:B------:R-:W-:Y:S01]  /*0ca0*/  IADD3 R37, PT, PT, R37, -0x40, RZ ;  /* 0xffffffc025257810 */ /* 0x000fe20007ffe0ff */
[----:B------:R0:W5:Y:S01]  /*0cb0*/  LDG.E.CONSTANT R67, desc[UR8][R34.64] ;  /* 0x0000000822437981 */ /* 0x000162000c1e9900 */
[----:B------:R-:W-:Y:S01]  /*0cc0*/  IADD3 R27, PT, PT, R28, -0xc0, RZ ;  /* 0xffffff401c1b7810 */ /* 0x000fe20007ffe0ff */
[----:B------:R-:W-:-:S02]  /*0cd0*/  IMAD.WIDE.U32 R28, R29, 0x4, R8 ;  /* 0x000000041d1c7825 */ /* 0x000fc400078e0008 */
[----:B------:R-:W5:Y:S02]  /*0ce0*/  LDG.E.CONSTANT R55, desc[UR8][R20.64] ;  /* 0x0000000814377981 */ /* 0x000f64000c1e9900 */
[--C-:B------:R-:W-:Y:S02]  /*0cf0*/  IMAD.WIDE.U32 R24, R51, 0x4, R8.reuse ;  /* 0x0000000433187825 */ /* 0x100fe400078e0008 */
[----:B------:R1:W5:Y:S02]  /*0d00*/  LDG.E.CONSTANT R51, desc[UR8][R28.64] ;  /* 0x000000081c337981 */ /* 0x000364000c1e9900 */
[----:B------:R-:W-:Y:S01]  /*0d10*/  IMAD.WIDE.U32 R30, R31, 0x4, R8 ;  /* 0x000000041f1e7825 */ /* 0x000fe200078e0008 */
[----:B------:R-:W-:Y:S01]  /*0d20*/  IADD3 R49, PT, PT, R40, -0x80, RZ ;  /* 0xffffff8028317810 */ /* 0x000fe20007ffe0ff */
[----:B------:R1:W5:Y:S02]  /*0d30*/  LDG.E.CONSTANT R59, desc[UR8][R24.64] ;  /* 0x00000008183b7981 */ /* 0x000364000c1e9900 */
[----:B------:R-:W-:-:S04]  /*0d40*/  IMAD.HI.U32 R18, R10, 0x51eb851f, RZ ;  /* 0x51eb851f0a127827 */ /* 0x000fc800078e00ff */
[----:B0-----:R-:W-:Y:S01]  /*0d50*/  IMAD.HI.U32 R34, R12, 0x51eb851f, RZ ;  /* 0x51eb851f0c227827 */ /* 0x001fe200078e00ff */
[----:B------:R-:W-:Y:S01]  /*0d60*/  IADD3 R41, PT, PT, R42, -0xc0, RZ ;  /* 0xffffff402a297810 */ /* 0x000fe20007ffe0ff */
[----:B------:R0:W5:Y:S02]  /*0d70*/  LDG.E.CONSTANT R65, desc[UR8][R30.64] ;  /* 0x000000081e417981 */ /* 0x000164000c1e9900 */
[----:B-1----:R-:W-:-:S04]  /*0d80*/  IMAD.WIDE.U32 R28, R61, 0x4, R8 ;  /* 0x000000043d1c7825 */ /* 0x002fc800078e0008 */
[----:B------:R-:W-:Y:S01]  /*0d90*/  IMAD.HI.U32 R20, R11, 0x51eb851f, RZ ;  /* 0x51eb851f0b147827 */ /* 0x000fe200078e00ff */
[----:B------:R1:W5:Y:S03]  /*0da0*/  LDG.E.CONSTANT R63, desc[UR8][R28.64] ;  /* 0x000000081c3f7981 */ /* 0x000366000c1e9900 */
[----:B------:R-:W-:Y:S01]  /*0db0*/  IMAD.WIDE.U32 R22, R23, 0x4, R8 ;  /* 0x0000000417167825 */ /* 0x000fe200078e0008 */
[----:B------:R-:W-:-:S03]  /*0dc0*/  IADD3 R21, PT, PT, R33, -0xc0, RZ ;  /* 0xffffff4021157810 */ /* 0x000fc60007ffe0ff */
[----:B------:R-:W-:Y:S01]  /*0dd0*/  IMAD.WIDE.U32 R26, R27, 0x4, R8 ;  /* 0x000000041b1a7825 */ /* 0x000fe200078e0008 */
[----:B------:R-:W-:Y:S01]  /*0de0*/  SHF.R.U32.HI R33, RZ, 0x4, R18 ;  /* 0x00000004ff217819 */ /* 0x000fe20000011612 */
[----:B------:R1:W5:Y:S02]  /*0df0*/  LDG.E.CONSTANT R45, desc[UR8][R22.64] ;  /* 0x00000008162d7981 */ /* 0x000364000c1e9900 */
[----:B------:R-:W-:Y:S01]  /*0e00*/  IMAD.WIDE.U32 R24, R37, 0x4, R8 ;  /* 0x0000000425187825 */ /* 0x000fe200078e0008 */
[----:B0-----:R-:W-:Y:S02]  /*0e10*/  SHF.R.U32.HI R31, RZ, 0x4, R20 ;  /* 0x00000004ff1f7819 */ /* 0x001fe40000011614 */
[----:B-1----:R-:W-:Y:S01]  /*0e20*/  SHF.R.U32.HI R29, RZ, 0x4, R34 ;  /* 0x00000004ff1d7819 */ /* 0x002fe20000011622 */
[----:B------:R-:W-:Y:S01]  /*0e30*/  IMAD.HI.U32 R16, R13, 0x51eb851f, RZ ;  /* 0x51eb851f0d107827 */ /* 0x000fe200078e00ff */
[----:B------:R0:W5:Y:S01]  /*0e40*/  LDG.E.CONSTANT R37, desc[UR8][R24.64] ;  /* 0x0000000818257981 */ /* 0x000162000c1e9900 */
[----:B------:R-:W-:-:S02]  /*0e50*/  IADD3 R35, PT, PT, R36, -0x80, RZ ;  /* 0xffffff8024237810 */ /* 0x000fc40007ffe0ff */
[----:B------:R-:W-:Y:S02]  /*0e60*/  IMAD.WIDE.U32 R22, R49, 0x4, R8 ;  /* 0x0000000431167825 */ /* 0x000fe400078e0008 */
[----:B------:R1:W5:Y:S02]  /*0e70*/  LDG.E.CONSTANT R49, desc[UR8][R26.64] ;  /* 0x000000081a317981 */ /* 0x000364000c1e9900 */
[--C-:B------:R-:W-:Y:S02]  /*0e80*/  IMAD R33, R33, 0x96, R14.reuse ;  /* 0x0000009621217824 */ /* 0x100fe400078e020e */
[----:B------:R-:W-:Y:S01]  /*0e90*/  IMAD R31, R31, 0x96, R14 ;  /* 0x000000961f1f7824 */ /* 0x000fe200078e020e */
[----:B0-----:R-:W-:Y:S01]  /*0ea0*/  SHF.R.U32.HI R25, RZ, 0x4, R16 ;  /* 0x00000004ff197819 */ /* 0x001fe20000011610 */
[----:B------:R-:W-:Y:S01]  /*0eb0*/  IMAD R29, R29, 0x96, R14 ;  /* 0x000000961d1d7824 */ /* 0x000fe200078e020e */
[----:B------:R0:W5:Y:S01]  /*0ec0*/  LDG.E.CONSTANT R57, desc[UR8][R22.64] ;  /* 0x0000000816397981 */ /* 0x000162000c1e9900 */
[----:B-1----:R-:W-:Y:S01]  /*0ed0*/  IMAD.WIDE.U32 R26, R41, 0x4, R8 ;  /* 0x00000004291a7825 */ /* 0x002fe200078e0008 */
[----:B------:R-:W-:-:S03]  /*0ee0*/  IADD3 R33, PT, PT, R33, -0x40, RZ ;  /* 0xffffffc021217810 */ /* 0x000fc60007ffe0ff */
[----:B------:R-:W-:Y:S01]  /*0ef0*/  IMAD R41, R25, 0x96, R14 ;  /* 0x0000009619297824 */ /* 0x000fe200078e020e */
[----:B------:R1:W5:Y:S01]  /*0f00*/  LDG.E.CONSTANT R61, desc[UR8][R26.64] ;  /* 0x000000081a3d7981 */ /* 0x000362000c1e9900 */
[----:B------:R-:W-:Y:S01]  /*0f10*/  IADD3 R25, PT, PT, R29, -0xc0, RZ ;  /* 0xffffff401d197810 */ /* 0x000fe20007ffe0ff */
[----:B0-----:R-:W-:Y:S01]  /*0f20*/  IMAD.WIDE.U32 R22, R35, 0x4, R8 ;  /* 0x0000000423167825 */ /* 0x001fe200078e0008 */
[----:B-1----:R-:W-:-:S04]  /*0f30*/  IADD3 R27, PT, PT, R31, -0x80, RZ ;  /* 0xffffff801f1b7810 */ /* 0x002fc80007ffe0ff */
[----:B------:R0:W5:Y:S01]  /*0f40*/  LDG.E.CONSTANT R35, desc[UR8][R22.64] ;  /* 0x0000000816237981 */ /* 0x000162000c1e9900 */
[----:B------:R-:W-:-:S04]  /*0f50*/  IMAD.WIDE.U32 R20, R21, 0x4, R8 ;  /* 0x0000000415147825 */ /* 0x000fc800078e0008 */
[--C-:B------:R-:W-:Y:S02]  /*0f60*/  IMAD.WIDE.U32 R30, R41, 0x4, R8.reuse ;  /* 0x00000004291e7825 */ /* 0x100fe400078e0008 */
[----:B------:R-:W5:Y:S02]  /*0f70*/  LDG.E.CONSTANT R21, desc[UR8][R20.64] ;  /* 0x0000000814157981 */ /* 0x000f64000c1e9900 */
[--C-:B------:R-:W-:Y:S02]  /*0f80*/  IMAD.WIDE.U32 R28, R33, 0x4, R8.reuse ;  /* 0x00000004211c7825 */ /* 0x100fe400078e0008 */
[----:B------:R-:W5:Y:S02]  /*0f90*/  LDG.E.CONSTANT R31, desc[UR8][R30.64] ;  /* 0x000000081e1f7981 */ /* 0x000f64000c1e9900 */
[--C-:B0-----:R-:W-:Y:S02]  /*0fa0*/  IMAD.WIDE.U32 R22, R39, 0x4, R8.reuse ;  /* 0x0000000427167825 */ /* 0x101fe400078e0008 */
[----:B------:R-:W5:Y:S02]  /*0fb0*/  LDG.E.CONSTANT R29, desc[UR8][R28.64] ;  /* 0x000000081c1d7981 */ /* 0x000f64000c1e9900 */
[----:B------:R-:W-:-:S02]  /*0fc0*/  IMAD.WIDE.U32 R26, R27, 0x4, R8 ;  /* 0x000000041b1a7825 */ /* 0x000fc400078e0008 */
[----:B------:R-:W5:Y:S02]  /*0fd0*/  LDG.E.CONSTANT R23, desc[UR8][R22.64] ;  /* 0x0000000816177981 */ /* 0x000f64000c1e9900 */
[----:B------:R-:W-:Y:S02]  /*0fe0*/  IMAD.WIDE.U32 R24, R25, 0x4, R8 ;  /* 0x0000000419187825 */ /* 0x000fe400078e0008 */
[----:B------:R-:W5:Y:S04]  /*0ff0*/  LDG.E.CONSTANT R27, desc[UR8][R26.64] ;  /* 0x000000081a1b7981 */ /* 0x000f68000c1e9900 */
[----:B------:R-:W5:Y:S01]  /*1000*/  LDG.E.CONSTANT R25, desc[UR8][R24.64] ;  /* 0x0000000818197981 */ /* 0x000f62000c1e9900 */
[----:B------:R-:W-:Y:S02]  /*1010*/  IADD3 R13, PT, PT, R13, 0x600, RZ ;  /* 0x000006000d0d7810 */ /* 0x000fe40007ffe0ff */
[----:B------:R-:W-:-:S02]  /*1020*/  IADD3 R10, PT, PT, R10, 0x600, RZ ;  /* 0x000006000a0a7810 */ /* 0x000fc40007ffe0ff */
[----:B------:R-:W-:Y:S02]  /*1030*/  IADD3 R11, PT, PT, R11, 0x600, RZ ;  /* 0x000006000b0b7810 */ /* 0x000fe40007ffe0ff */
[----:B------:R-:W-:Y:S02]  /*1040*/  IADD3 R12, PT, PT, R12, 0x600, RZ ;  /* 0x000006000c0c7810 */ /* 0x000fe40007ffe0ff */
[----:B------:R-:W-:Y:S01]  /*1050*/  IADD3 R14, PT, PT, R14, 0x600, RZ ;  /* 0x000006000e0e7810 */ /* 0x000fe20007ffe0ff */
[----:B--2---:R1:W-:Y:S04]  /*1060*/  STS [R6+UR5+0x900], R17 ;  /* 0x0009001106007988 */ /* 0x0043e80008000805 */
[----:B---3--:R1:W-:Y:S04]  /*1070*/  STS [R6+UR5+0xd00], R19 ;  /* 0x000d001306007988 */ /* 0x0083e80008000805 */
[----:B----4-:R1:W-:Y:S04]  /*1080*/  STS [R6+UR5+0x200], R43 ;  /* 0x0002002b06007988 */ /* 0x0103e80008000805 */
[----:B-----5:R1:W-:Y:S04]  /*1090*/  STS [R6+UR5+0x800], R53 ;  /* 0x0008003506007988 */ /* 0x0203e80008000805 */
[----:B------:R1:W-:Y:S04]  /*10a0*/  STS [R6+UR5+0x500], R15 ;  /* 0x0005000f06007988 */ /* 0x0003e80008000805 */
        /* <DEDUP_REMOVED lines=15> */
[----:B------:R1:W-:Y:S04]  /*11a0*/  STS [R6+UR5], R29 ;  /* 0x0000001d06007988 */ /* 0x0003e80008000805 */
[----:B------:R1:W-:Y:S04]  /*11b0*/  STS [R6+UR5+0x1500], R23 ;  /* 0x0015001706007988 */ /* 0x0003e80008000805 */
[----:B------:R1:W-:Y:S04]  /*11c0*/  STS [R6+UR5+-0x100], R27 ;  /* 0xffff001b06007988 */ /* 0x0003e80008000805 */
[----:B------:R1:W-:Y:S01]  /*11d0*/  STS [R6+UR5+-0x200], R25 ;  /* 0xfffe001906007988 */ /* 0x0003e20008000805 */
[----:B------:R-:W-:-:S04]  /*11e0*/  UIADD3 UR5, UPT, UPT, UR5, 0x1800, URZ ;  /* 0x0000180005057890 */ /* 0x000fc8000fffe0ff */
[----:B------:R-:W-:-:S09]  /*11f0*/  UISETP.NE.AND UP0, UPT, UR5, 0x6600, UPT ;  /* 0x000066000500788c */ /* 0x000fd2000bf05270 */
[----:B-1----:R-:W-:Y:S05]  /*1200*/  BRA.U UP0, `(.L_x_0) ;  /* 0xfffffff100f47547 */ /* 0x002fea000b83ffff */
[----:B------:R-:W0:Y:S01]  /*1210*/  S2UR UR6, SR_CgaCtaId ;  /* 0x00000000000679c3 */ /* 0x000e220000008800 */
[----:B------:R-:W-:Y:S01]  /*1220*/  UMOV UR5, 0x400 ;  /* 0x0000040000057882 */ /* 0x000fe20000000000 */
[----:B------:R-:W-:Y:S01]  /*1230*/  MOV R13, RZ ;  /* 0x000000ff000d7202 */ /* 0x000fe20000000f00 */
[----:B------:R-:W-:-:S05]  /*1240*/  UIADD3 UR5, UPT, UPT, UR5, 0x6400, URZ ;  /* 0x0000640005057890 */ /* 0x000fca000fffe0ff */
[----:B------:R-:W1:Y:S01]  /*1250*/  LDC.64 R8, c[0x0][0x388] ;  /* 0x0000e200ff087b82 */ /* 0x000e620000000a00 */
[----:B0-----:R-:W-:-:S12]  /*1260*/  ULEA UR5, UR6, UR5, 0x18 ;  /* 0x0000000506057291 */ /* 0x001fd8000f8ec0ff */
.L_x_4:
[----:B------:R-:W-:-:S04]  /*1270*/  LEA R17, R13, R0, 0x6 ;  /* 0x000000000d117211 */ /* 0x000fc800078e30ff */
[C---:B0-----:R-:W-:Y:S02]  /*1280*/  IADD3 R10, PT, PT, R17.reuse, 0x40, RZ ;  /* 0x00000040110a7810 */ /* 0x041fe40007ffe0ff */
[----:B------:R-:W-:Y:S02]  /*1290*/  IADD3 R11, PT, PT, R17, 0x80, RZ ;  /* 0x00000080110b7810 */ /* 0x000fe40007ffe0ff */
[----:B------:R-:W-:Y:S02]  /*12a0*/  ISETP.GT.U32.AND P1, PT, R10, 0xf9f, PT ;  /* 0x00000f9f0a00780c */ /* 0x000fe40003f24070 */
[----:B------:R-:W-:Y:S01]  /*12b0*/  ISETP.GT.U32.AND P2, PT, R11, 0xf9f, PT ;  /* 0x00000f9f0b00780c */ /* 0x000fe20003f44070 */
[----:B------:R-:W-:Y:S01]  /*12c0*/  IMAD R11, R4, 0xfa0, R17 ;  /* 0x00000fa0040b7824 */ /* 0x000fe200078e0211 */
[----:B------:R-:W-:-:S03]  /*12d0*/  ISETP.GT.U32.AND P0, PT, R17, 0xf9f, PT ;  /* 0x00000f9f1100780c */ /* 0x000fc60003f04070 */
[----:B-1----:R-:W-:-:S06]  /*12e0*/  IMAD.WIDE.U32 R10, R11, 0x4, R8 ;  /* 0x000000040b0a7825 */ /* 0x002fcc00078e0008 */
[----:B------:R-:W2:Y:S04]  /*12f0*/  @!P1 LDG.E.CONSTANT R14, desc[UR8][R10.64+0x100] ;  /* 0x000100080a0e9981 */ /* 0x000ea8000c1e9900 */
[----:B------:R-:W3:Y:S04]  /*1300*/  @!P2 LDG.E.CONSTANT R15, desc[UR8][R10.64+0x200] ;  /* 0x000200080a0fa981 */ /* 0x000ee8000c1e9900 */
[----:B------:R-:W4:Y:S01]  /*1310*/  @!P0 LDG.E.CONSTANT R12, desc[UR8][R10.64] ;  /* 0x000000080a0c8981 */ /* 0x000f22000c1e9900 */
[----:B------:R-:W-:-:S05]  /*1320*/  LEA R19, R17, UR5, 0x2 ;  /* 0x0000000511137c11 */ /* 0x000fca000f8e10ff */
[----:B--2---:R0:W-:Y:S04]  /*1330*/  @!P1 STS [R19+0x100], R14 ;  /* 0x0001000e13009388 */ /* 0x0041e80000000800 */
[----:B---3--:R0:W-:Y:S04]  /*1340*/  @!P2 STS [R19+0x200], R15 ;  /* 0x0002000f1300a388 */ /* 0x0081e80000000800 */
[----:B----4-:R0:W-:Y:S01]  /*1350*/  @!P0 STS [R19], R12 ;  /* 0x0000000c13008388 */ /* 0x0101e20000000800 */
[----:B------:R-:W-:-:S13]  /*1360*/  ISETP.NE.AND P0, PT, R13, 0x3c, PT ;  /* 0x0000003c0d00780c */ /* 0x000fda0003f05270 */
[----:B0-----:R-:W-:Y:S05]  /*1370*/  @!P0 BRA `(.L_x_1) ;  /* 0x0000000000248947 */ /* 0x001fea0003800000 */
[----:B------:R-:W-:Y:S01]  /*1380*/  IADD3 R12, PT, PT, R17, 0xc0, RZ ;  /* 0x000000c0110c7810 */ /* 0x000fe20007ffe0ff */
[----:B------:R-:W-:Y:S03]  /*1390*/  BSSY.RECONVERGENT B0, `(.L_x_2) ;  /* 0x0000005000007945 */ /* 0x000fe60003800200 */
[----:B------:R-:W-:-:S13]  /*13a0*/  ISETP.GT.U32.AND P0, PT, R12, 0xf9f, PT ;  /* 0x00000f9f0c00780c */ /* 0x000fda0003f04070 */
[----:B------:R-:W-:Y:S05]  /*13b0*/  @P0 BRA `(.L_x_3) ;  /* 0x0000000000080947 */ /* 0x000fea0003800000 */
[----:B------:R-:W2:Y:S04]  /*13c0*/  LDG.E.CONSTANT R10, desc[UR8][R10.64+0x300] ;  /* 0x000300080a0a7981 */ /* 0x000ea8000c1e9900 */
[----:B--2---:R0:W-:Y:S02]  /*13d0*/  STS [R19+0x300], R10 ;  /* 0x0003000a13007388 */ /* 0x0041e40000000800 */
.L_x_3:
[----:B------:R-:W-:Y:S05]  /*13e0*/  BSYNC.RECONVERGENT B0 ;  /* 0x0000000000007941 */ /* 0x000fea0003800200 */
.L_x_2:
[----:B------:R-:W-:Y:S01]  /*13f0*/  IADD3 R13, PT, PT, R13, 0x4, RZ ;  /* 0x000000040d0d7810 */ /* 0x000fe20007ffe0ff */
[----:B------:R-:W-:Y:S06]  /*1400*/  BRA `(.L_x_4) ;  /* 0xfffffffc00987947 */ /* 0x000fec000383ffff */
.L_x_1:
[----:B------:R-:W-:Y:S01]  /*1410*/  BAR.SYNC.DEFER_BLOCKING 0x0 ;  /* 0x0000000000007b1d */ /* 0x000fe20000010000 */
[----:B------:R-:W-:-:S07]  /*1420*/  HFMA2 R9, -RZ, RZ, 0, 0 ;  /* 0x00000000ff097431 */ /* 0x000fce00000001ff */
.L_x_7:
[----:B------:R-:W-:Y:S01]  /*1430*/  IMAD R10, R2, 0xa, R9 ;  /* 0x0000000a020a7824 */ /* 0x000fe200078e0209 */
[----:B------:R-:W-:Y:S02]  /*1440*/  MOV R8, R9 ;  /* 0x0000000900087202 */ /* 0x000fe40000000f00 */
[----:B------:R-:W-:Y:S02]  /*1450*/  IADD3 R9, PT, PT, R9, 0x1, RZ ;  /* 0x0000000109097810 */ /* 0x000fe40007ffe0ff */
[----:B------:R-:W-:Y:S02]  /*1460*/  LEA R10, R10, R10, 0x2 ;  /* 0x0000000a0a0a7211 */ /* 0x000fe400078e10ff */
[----:B------:R-:W-:Y:S02]  /*1470*/  ISETP.NE.AND P1, PT, R9, 0xa, PT ;  /* 0x0000000a0900780c */ /* 0x000fe40003f25270 */
[----:B------:R-:W-:Y:S02]  /*1480*/  LEA R10, R10, UR4, 0x2 ;  /* 0x000000040a0a7c11 */ /* 0x000fe4000f8e10ff */
[----:B------:R-:W-:-:S03]  /*1490*/  MOV R33, RZ ;  /* 0x000000ff00217202 */ /* 0x000fc60000000f00 */
[----:B0-----:R0:W1:Y:S04]  /*14a0*/  LDS R11, [R10] ;  /* 0x000000000a0b7984 */ /* 0x0010680000000800 */
[----:B------:R0:W2:Y:S04]  /*14b0*/  LDS R28, [R10+0x4] ;  /* 0x000004000a1c7984 */ /* 0x0000a80000000800 */
[----:B------:R0:W3:Y:S04]  /*14c0*/  LDS R29, [R10+0x8] ;  /* 0x000008000a1d7984 */ /* 0x0000e80000000800 */
[----:B------:R0:W4:Y:S04]  /*14d0*/  LDS R30, [R10+0xc] ;  /* 0x00000c000a1e7984 */ /* 0x0001280000000800 */
[----:B------:R0:W0:Y:S02]  /*14e0*/  LDS R31, [R10+0x10] ;  /* 0x000010000a1f7984 */ /* 0x0000240000000800 */
.L_x_5:
[----:B0-----:R-:W-:-:S05]  /*14f0*/  LEA R35, R33, R102, 0x2 ;  /* 0x0000006621237211 */ /* 0x001fca00078e10ff */
[----:B------:R-:W1:Y:S01]  /*1500*/  LDL.128 R36, [R35] ;  /* 0x0000000023247983 */ /* 0x000e620000100c00 */
[----:B------:R-:W-:-:S05]  /*1510*/  IMAD R34, R8, 0x190, R33 ;  /* 0x0000019008227824 */ /* 0x000fca00078e0221 */
[----:B------:R-:W-:-:S05]  /*1520*/  LEA R34, R34, UR5, 0x2 ;  /* 0x0000000522227c11 */ /* 0x000fca000f8e10ff */
[----:B------:R-:W1:Y:S04]  /*1530*/  LDS.128 R40, [R34] ;  /* 0x0000000022287984 */ /* 0x000e680000000c00 */
[----:B------:R-:W2:Y:S04]  /*1540*/  LDS.128 R24, [R34+0x140] ;  /* 0x0001400022187984 */ /* 0x000ea80000000c00 */
[----:B------:R-:W3:Y:S04]  /*1550*/  LDS.128 R20, [R34+0x280] ;  /* 0x0002800022147984 */ /* 0x000ee80000000c00 */
[----:B------:R-:W4:Y:S04]  /*1560*/  LDS.128 R16, [R34+0x3c0] ;  /* 0x0003c00022107984 */ /* 0x000f280000000c00 */
[----:B------:R-:W0:Y:S04]  /*1570*/  LDS.128 R12, [R34+0x500] ;  /* 0x00050000220c7984 */ /* 0x000e280000000c00 */
[----:B------:R-:W5:Y:S01]  /*1580*/  LDS.128 R48, [R34+0x10] ;  /* 0x0000100022307984 */ /* 0x000f620000000c00 */
[C---:B-1----:R-:W-:Y:S01]  /*1590*/  FFMA R45, R11.reuse, R40, R36 ;  /* 0x000000280b2d7223 */ /* 0x042fe20000000024 */
[C---:B------:R-:W-:Y:S01]  /*15a0*/  FFMA R36, R11.reuse, R41, R37 ;  /* 0x000000290b247223 */ /* 0x040fe20000000025 */
[C---:B------:R-:W-:Y:S01]  /*15b0*/  FFMA R37, R11.reuse, R42, R38 ;  /* 0x0000002a0b257223 */ /* 0x040fe20000000026 */
[----:B------:R-:W-:Y:S01]  /*15c0*/  FFMA R38, R11, R43, R39 ;  /* 0x0000002b0b267223 */ /* 0x000fe20000000027 */
[C---:B--2---:R-:W-:Y:S01]  /*15d0*/  FFMA R24, R28.reuse, R24, R45 ;  /* 0x000000181c187223 */ /* 0x044fe2000000002d */
[C---:B------:R-:W-:Y:S01]  /*15e0*/  FFMA R36, R28.reuse, R25, R36 ;  /* 0x000000191c247223 */ /* 0x040fe20000000024 */
[C---:B------:R-:W-:Y:S01]  /*15f0*/  FFMA R37, R28.reuse, R26, R37 ;  /* 0x0000001a1c257223 */ /* 0x040fe20000000025 */
[----:B------:R-:W-:Y:S01]  /*1600*/  FFMA R38, R28, R27, R38 ;  /* 0x0000001b1c267223 */ /* 0x000fe20000000026 */
[C---:B---3--:R-:W-:Y:S01]  /*1610*/  FFMA R25, R29.reuse, R20, R24 ;  /* 0x000000141d197223 */ /* 0x048fe20000000018 */
[C---:B------:R-:W-:Y:S01]  /*1620*/  FFMA R36, R29.reuse, R21, R36 ;  /* 0x000000151d247223 */ /* 0x040fe20000000024 */
[C---:B------:R-:W-:Y:S01]  /*1630*/  FFMA R37, R29.reuse, R22, R37 ;  /* 0x000000161d257223 */ /* 0x040fe20000000025 */
[----:B------:R-:W-:Y:S01]  /*1640*/  FFMA R38, R29, R23, R38 ;  /* 0x000000171d267223 */ /* 0x000fe20000000026 */
[C---:B----4-:R-:W-:Y:S01]  /*1650*/  FFMA R16, R30.reuse, R16, R25 ;  /* 0x000000101e107223 */ /* 0x050fe20000000019 */
[C---:B------:R-:W-:Y:S01]  /*1660*/  FFMA R20, R30.reuse, R17, R36 ;  /* 0x000000111e147223 */ /* 0x040fe20000000024 */
[C---:B------:R-:W-:Y:S01]  /*1670*/  FFMA R17, R30.reuse, R18, R37 ;  /* 0x000000121e117223 */ /* 0x040fe20000000025 */
[----:B------:R-:W-:Y:S01]  /*1680*/  FFMA R18, R30, R19, R38 ;  /* 0x000000131e127223 */ /* 0x000fe20000000026 */
[----:B------:R-:W-:Y:S01]  /*1690*/  IADD3 R19, PT, PT, R33, 0x4, RZ ;  /* 0x0000000421137810 */ /* 0x000fe20007ffe0ff */
[C---:B0-----:R-:W-:Y:S01]  /*16a0*/  FFMA R36, R31.reuse, R12, R16 ;  /* 0x0000000c1f247223 */ /* 0x041fe20000000010 */
[C---:B------:R-:W-:Y:S01]  /*16b0*/  FFMA R37, R31.reuse, R13, R20 ;  /* 0x0000000d1f257223 */ /* 0x040fe20000000014 */
[C---:B------:R-:W-:Y:S01]  /*16c0*/  FFMA R38, R31.reuse, R14, R17 ;  /* 0x0000000e1f267223 */ /* 0x040fe20000000011 */
[----:B------:R-:W-:Y:S01]  /*16d0*/  FFMA R39, R31, R15, R18 ;  /* 0x0000000f1f277223 */ /* 0x000fe20000000012 */
[----:B------:R-:W-:Y:S01]  /*16e0*/  LEA R40, R19, R102, 0x2 ;  /* 0x0000006613287211 */ /* 0x000fe200078e10ff */
[----:B------:R-:W0:Y:S04]  /*16f0*/  LDS.128 R24, [R34+0x150] ;  /* 0x0001500022187984 */ /* 0x000e280000000c00 */
[----:B------:R-:W-:Y:S04]  /*1700*/  STL.128 [R35], R36 ;  /* 0x0000002423007387 */ /* 0x000fe80000100c00 */
[----:B------:R-:W5:Y:S04]  /*1710*/  LDL.128 R44, [R40] ;  /* 0x00000000282c7983 */ /* 0x000f680000100c00 */
[----:B------:R-:W1:Y:S04]  /*1720*/  LDS.128 R20, [R34+0x290] ;  /* 0x0002900022147984 */ /* 0x000e680000000c00 */
[----:B------:R-:W2:Y:S04]  /*1730*/  LDS.128 R16, [R34+0x3d0] ;  /* 0x0003d00022107984 */ /* 0x000ea80000000c00 */
[----:B------:R-:W3:Y:S01]  /*1740*/  LDS.128 R12, [R34+0x510] ;  /* 0x00051000220c7984 */ /* 0x000ee20000000c00 */
[C---:B-----5:R-:W-:Y:S01]  /*1750*/  FFMA R41, R11.reuse, R48, R44 ;  /* 0x000000300b297223 */ /* 0x060fe2000000002c */
[C---:B------:R-:W-:Y:S01]  /*1760*/  FFMA R42, R11.reuse, R49, R45 ;  /* 0x000000310b2a7223 */ /* 0x040fe2000000002d */
[C---:B------:R-:W-:Y:S01]  /*1770*/  FFMA R43, R11.reuse, R50, R46 ;  /* 0x000000320b2b7223 */ /* 0x040fe2000000002e */
[----:B------:R-:W-:Y:S01]  /*1780*/  FFMA R44, R11, R51, R47 ;  /* 0x000000330b2c7223 */ /* 0x000fe2000000002f */
[C---:B0-----:R-:W-:Y:S01]  /*1790*/  FFMA R24, R28.reuse, R24, R41 ;  /* 0x000000181c187223 */ /* 0x041fe20000000029 */
[C---:B------:R-:W-:Y:S01]  /*17a0*/  FFMA R42, R28.reuse, R25, R42 ;  /* 0x000000191c2a7223 */ /* 0x040fe2000000002a */
[C---:B------:R-:W-:Y:S01]  /*17b0*/  FFMA R43, R28.reuse, R26, R43 ;  /* 0x0000001a1c2b7223 */ /* 0x040fe2000000002b */
[----:B------:R-:W-:Y:S01]  /*17c0*/  FFMA R44, R28, R27, R44 ;  /* 0x0000001b1c2c7223 */ /* 0x000fe2000000002c */
        /* <DEDUP_REMOVED lines=8> */
[----:B------:R-:W-:Y:S01]  /*1850*/  IADD3 R17, PT, PT, R33, 0x8, RZ ;  /* 0x0000000821117810 */ /* 0x000fe20007ffe0ff */
[C---:B---3--:R-:W-:Y:S01]  /*1860*/  FFMA R36, R31.reuse, R12, R16 ;  /* 0x0000000c1f247223 */ /* 0x048fe20000000010 */
[C---:B------:R-:W-:Y:S01]  /*1870*/  FFMA R37, R31.reuse, R13, R42 ;  /* 0x0000000d1f257223 */ /* 0x040fe2000000002a */
[C---:B------:R-:W-:Y:S01]  /*1880*/  FFMA R38, R31.reuse, R14, R43 ;  /* 0x0000000e1f267223 */ /* 0x040fe2000000002b */
[----:B------:R-:W-:Y:S01]  /*1890*/  FFMA R39, R31, R15, R44 ;  /* 0x0000000f1f277223 */ /* 0x000fe2000000002c */
[----:B------:R-:W-:Y:S01]  /*18a0*/  LEA R35, R17, R102, 0x2 ;  /* 0x0000006611237211 */ /* 0x000fe200078e10ff */
[----:B------:R-:W0:Y:S04]  /*18b0*/  LDS.128 R48, [R34+0x20] ;  /* 0x0000200022307984 */ /* 0x000e280000000c00 */
[----:B------:R-:W-:Y:S04]  /*18c0*/  STL.128 [R40], R36 ;  /* 0x0000002428007387 */ /* 0x000fe80000100c00 */
[----:B------:R-:W0:Y:S04]  /*18d0*/  LDL.128 R44, [R35] ;  /* 0x00000000232c7983 */ /* 0x000e280000100c00 */
[----:B------:R-:W1:Y:S04]  /*18e0*/  LDS.128 R24, [R34+0x160] ;  /* 0x0001600022187984 */ /* 0x000e680000000c00 */
[----:B------:R-:W2:Y:S04]  /*18f0*/  LDS.128 R20, [R34+0x2a0] ;  /* 0x0002a00022147984 */ /* 0x000ea80000000c00 */
[----:B------:R-:W3:Y:S04]  /*1900*/  LDS.128 R16, [R34+0x3e0] ;  /* 0x0003e00022107984 */ /* 0x000ee80000000c00 */
[----:B------:R-:W4:Y:S01]  /*1910*/  LDS.128 R12, [R34+0x520] ;  /* 0x00052000220c7984 */ /* 0x000f220000000c00 */
        /* <DEDUP_REMOVED lines=16> */
[----:B------:R-:W-:Y:S01]  /*1a20*/  IADD3 R17, PT, PT, R33, 0xc, RZ ;  /* 0x0000000c21117810 */ /* 0x000fe20007ffe0ff */
[C---:B----4-:R-:W-:Y:S01]  /*1a30*/  FFMA R36, R31.reuse, R12, R16 ;  /* 0x0000000c1f247223 */ /* 0x050fe20000000010 */
[C---:B------:R-:W-:Y:S01]  /*1a40*/  FFMA R37, R31.reuse, R13, R42 ;  /* 0x0000000d1f257223 */ /* 0x040fe2000000002a */
[C---:B------:R-:W-:Y:S01]  /*1a50*/  FFMA R38, R31.reuse, R14, R43 ;  /* 0x0000000e1f267223 */ /* 0x040fe2000000002b */
[----:B------:R-:W-:Y:S01]  /*1a60*/  FFMA R39, R31, R15, R44 ;  /* 0x0000000f1f277223 */ /* 0x000fe2000000002c */
[----:B------:R-:W-:Y:S01]  /*1a70*/  LEA R44, R17, R102, 0x2 ;  /* 0x00000066112c7211 */ /* 0x000fe200078e10ff */
[----:B------:R-:W0:Y:S04]  /*1a80*/  LDS.128 R48, [R34+0x30] ;  /* 0x0000300022307984 */ /* 0x000e280000000c00 */
[----:B------:R1:W-:Y:S04]  /*1a90*/  STL.128 [R35], R36 ;  /* 0x0000002423007387 */ /* 0x0003e80000100c00 */
[----:B------:R-:W0:Y:S04]  /*1aa0*/  LDL.128 R40, [R44] ;  /* 0x000000002c287983 */ /* 0x000e280000100c00 */
[----:B------:R-:W2:Y:S04]  /*1ab0*/  LDS.128 R24, [R34+0x170] ;  /* 0x0001700022187984 */ /* 0x000ea80000000c00 */
[----:B------:R-:W3:Y:S04]  /*1ac0*/  LDS.128 R20, [R34+0x2b0] ;  /* 0x0002b00022147984 */ /* 0x000ee80000000c00 */
[----:B------:R-:W4:Y:S01]  /*1ad0*/  LDS.128 R16, [R34+0x3f0] ;  /* 0x0003f00022107984 */ /* 0x000f220000000c00 */
[----:B-1----:R-:W-:-:S03]  /*1ae0*/  IADD3 R35, PT, PT, R33, 0x10, RZ ;  /* 0x0000001021237810 */ /* 0x002fc60007ffe0ff */
[----:B------:R-:W1:Y:S01]  /*1af0*/  LDS.128 R12, [R34+0x530] ;  /* 0x00053000220c7984 */ /* 0x000e620000000c00 */
[----:B------:R-:W-:Y:S01]  /*1b00*/  LEA R35, R35, R102, 0x2 ;  /* 0x0000006623237211 */ /* 0x000fe200078e10ff */
[C---:B0-----:R-:W-:Y:S01]  /*1b10*/  FFMA R45, R11.reuse, R48, R40 ;  /* 0x000000300b2d7223 */ /* 0x041fe20000000028 */
        /* <DEDUP_REMOVED lines=15> */
[C---:B-1----:R-:W-:Y:S01]  /*1c10*/  FFMA R48, R31.reuse, R12, R16 ;  /* 0x0000000c1f307223 */ /* 0x042fe20000000010 */
[C---:B------:R-:W-:Y:S01]  /*1c20*/  FFMA R49, R31.reuse, R13, R40 ;  /* 0x0000000d1f317223 */ /* 0x040fe20000000028 */
[C---:B------:R-:W-:Y:S01]  /*1c30*/  FFMA R50, R31.reuse, R14, R41 ;  /* 0x0000000e1f327223 */ /* 0x040fe20000000029 */
[----:B------:R-:W-:Y:S01]  /*1c40*/  FFMA R51, R31, R15, R42 ;  /* 0x0000000f1f337223 */ /* 0x000fe2000000002a */
[----:B------:R-:W-:Y:S04]  /*1c50*/  LDS.128 R24, [R34+0x180] ;  /* 0x0001800022187984 */ /* 0x000fe80000000c00 */
[----:B------:R-:W-:Y:S04]  /*1c60*/  STL.128 [R44], R48 ;  /* 0x000000302c007387 */ /* 0x000fe80000100c00 */
[----:B------:R-:W2:Y:S01]  /*1c70*/  LDL.128 R36, [R35] ;  /* 0x0000000023247983 */ /* 0x000ea20000100c00 */
[----:B------:R-:W-:-:S03]  /*1c80*/  IADD3 R33, PT, PT, R33, 0x14, RZ ;  /* 0x0000001421217810 */ /* 0x000fc60007ffe0ff */
[----:B------:R-:W2:Y:S01]  /*1c90*/  LDS.128 R40, [R34+0x40] ;  /* 0x0000400022287984 */ /* 0x000ea20000000c00 */
[----:B------:R-:W-:-:S03]  /*1ca0*/  ISETP.NE.AND P0, PT, R33, 0x50, PT ;  /* 0x000000502100780c */ /* 0x000fc60003f05270 */
[----:B------:R-:W0:Y:S04]  /*1cb0*/  LDS.128 R20, [R34+0x2c0] ;  /* 0x0002c00022147984 */ /* 0x000e280000000c00 */
[----:B------:R-:W1:Y:S04]  /*1cc0*/  LDS.128 R12, [R34+0x400] ;  /* 0x00040000220c7984 */ /* 0x000e680000000c00 */
[----:B------:R-:W3:Y:S01]  /*1cd0*/  LDS.128 R16, [R34+0x540] ;  /* 0x0005400022107984 */ /* 0x000ee20000000c00 */
[C---:B--2---:R-:W-:Y:S01]  /*1ce0*/  FFMA R45, R11.reuse, R40, R36 ;  /* 0x000000280b2d7223 */ /* 0x044fe20000000024 */
[C---:B------:R-:W-:Y:S01]  /*1cf0*/  FFMA R36, R11.reuse, R41, R37 ;  /* 0x000000290b247223 */ /* 0x040fe20000000025 */
[C---:B------:R-:W-:Y:S01]  /*1d00*/  FFMA R37, R11.reuse, R42, R38 ;  /* 0x0000002a0b257223 */ /* 0x040fe20000000026 */
[----:B------:R-:W-:Y:S01]  /*1d10*/  FFMA R38, R11, R43, R39 ;  /* 0x0000002b0b267223 */ /* 0x000fe20000000027 */
[C---:B------:R-:W-:Y:S01]  /*1d20*/  FFMA R24, R28.reuse, R24, R45 ;  /* 0x000000181c187223 */ /* 0x040fe2000000002d */
        /* <DEDUP_REMOVED lines=11> */
[C---:B---3--:R-:W-:Y:S01]  /*1de0*/  FFMA R16, R31.reuse, R16, R12 ;  /* 0x000000101f107223 */ /* 0x048fe2000000000c */
[C---:B------:R-:W-:Y:S01]  /*1df0*/  FFMA R17, R31.reuse, R17, R36 ;  /* 0x000000111f117223 */ /* 0x040fe20000000024 */
[C---:B------:R-:W-:Y:S01]  /*1e00*/  FFMA R18, R31.reuse, R18, R37 ;  /* 0x000000121f127223 */ /* 0x040fe20000000025 */
[----:B------:R-:W-:-:S05]  /*1e10*/  FFMA R19, R31, R19, R38 ;  /* 0x000000131f137223 */ /* 0x000fca0000000026 */
[----:B------:R0:W-:Y:S01]  /*1e20*/  STL.128 [R35], R16 ;  /* 0x0000001023007387 */ /* 0x0001e20000100c00 */
[----:B------:R-:W-:Y:S05]  /*1e30*/  @P0 BRA `(.L_x_5) ;  /* 0xfffffff400ac0947 */ /* 0x000fea000383ffff */
[----:B------:R1:W2:Y:S01]  /*1e40*/  LDS R11, [R10+0xc80] ;  /* 0x000c80000a0b7984 */ /* 0x0002a20000000800 */
[----:B------:R-:W-:-:S03]  /*1e50*/  MOV R33, RZ ;  /* 0x000000ff00217202 */ /* 0x000fc60000000f00 */
[----:B------:R1:W3:Y:S04]  /*1e60*/  LDS R28, [R10+0xc84] ;  /* 0x000c84000a1c7984 */ /* 0x0002e80000000800 */
[----:B------:R1:W4:Y:S04]  /*1e70*/  LDS R29, [R10+0xc88] ;  /* 0x000c88000a1d7984 */ /* 0x0003280000000800 */
[----:B------:R1:W0:Y:S04]  /*1e80*/  LDS R30, [R10+0xc8c] ;  /* 0x000c8c000a1e7984 */ /* 0x0002280000000800 */
[----:B------:R1:W0:Y:S02]  /*1e90*/  LDS R31, [R10+0xc90] ;  /* 0x000c90000a1f7984 */ /* 0x0002240000000800 */
.L_x_6:
[----:B0-----:R-:W-:-:S05]  /*1ea0*/  LEA R34, R33, R102, 0x2 ;  /* 0x0000006621227211 */ /* 0x001fca00078e10ff */
[----:B------:R-:W2:Y:S01]  /*1eb0*/  LDL.128 R36, [R34+0x140] ;  /* 0x0001400022247983 */ /* 0x000ea20000100c00 */
[----:B-1----:R-:W-:-:S05]  /*1ec0*/  IMAD R10, R8, 0x190, R33 ;  /* 0x00000190080a7824 */ /* 0x002fca00078e0221 */
[----:B------:R-:W-:-:S05]  /*1ed0*/  LEA R10, R10, UR5, 0x2 ;  /* 0x000000050a0a7c11 */ /* 0x000fca000f8e10ff */
[----:B------:R-:W2:Y:S04]  /*1ee0*/  LDS.128 R40, [R10] ;  /* 0x000000000a287984 */ /* 0x000ea80000000c00 */
[----:B------:R-:W3:Y:S04]  /*1ef0*/  LDS.128 R24, [R10+0x140] ;  /* 0x000140000a187984 */ /* 0x000ee80000000c00 */
[----:B------:R-:W4:Y:S04]  /*1f00*/  LDS.128 R20, [R10+0x280] ;  /* 0x000280000a147984 */ /* 0x000f280000000c00 */
[----:B0-----:R-:W0:Y:S04]  /*1f10*/  LDS.128 R16, [R10+0x3c0] ;  /* 0x0003c0000a107984 */ /* 0x001e280000000c00 */
[----:B------:R-:W1:Y:S04]  /*1f20*/  LDS.128 R12, [R10+0x500] ;  /* 0x000500000a0c7984 */ /* 0x000e680000000c00 */
[----:B------:R-:W5:Y:S01]  /*1f30*/  LDS.128 R44, [R10+0x10] ;  /* 0x000010000a2c7984 */ /* 0x000f620000000c00 */
        /* <DEDUP_REMOVED lines=12> */
[C---:B0-----:R-:W-:Y:S01]  /*2000*/  FFMA R16, R30.reuse, R16, R25 ;  /* 0x000000101e107223 */ /* 0x041fe20000000019 */
[C---:B------:R-:W-:Y:S01]  /*2010*/  FFMA R20, R30.reuse, R17, R36 ;  /* 0x000000111e147223 */ /* 0x040fe20000000024 */
[C---:B------:R-:W-:Y:S01]  /*2020*/  FFMA R17, R30.reuse, R18, R37 ;  /* 0x000000121e117223 */ /* 0x040fe20000000025 */
[----:B------:R-:W-:Y:S01]  /*2030*/  FFMA R18, R30, R19, R38 ;  /* 0x000000131e127223 */ /* 0x000fe20000000026 */
[----:B------:R-:W-:Y:S01]  /*2040*/  IADD3 R19, PT, PT, R33, 0x4, RZ ;  /* 0x0000000421137810 */ /* 0x000fe20007ffe0ff */
[C---:B-1----:R-:W-:Y:S01]  /*2050*/  FFMA R36, R31.reuse, R12, R16 ;  /* 0x0000000c1f247223 */ /* 0x042fe20000000010 */
[C---:B------:R-:W-:Y:S01]  /*2060*/  FFMA R37, R31.reuse, R13, R20 ;  /* 0x0000000d1f257223 */ /* 0x040fe20000000014 */
[C---:B------:R-:W-:Y:S01]  /*2070*/  FFMA R38, R31.reuse, R14, R17 ;  /* 0x0000000e1f267223 */ /* 0x040fe20000000011 */
[----:B------:R-:W-:Y:S01]  /*2080*/  FFMA R39, R31, R15, R18 ;  /* 0x0000000f1f277223 */ /* 0x000fe20000000012 */
[----:B------:R-:W-:Y:S01]  /*2090*/  LEA R35, R19, R102, 0x2 ;  /* 0x0000006613237211 */ /* 0x000fe200078e10ff */
[----:B------:R-:W0:Y:S04]  /*20a0*/  LDS.128 R24, [R10+0x150] ;  /* 0x000150000a187984 */ /* 0x000e280000000c00 */
[----:B------:R-:W-:Y:S04]  /*20b0*/  STL.128 [R34+0x140], R36 ;  /* 0x0001402422007387 */ /* 0x000fe80000100c00 */
[----:B------:R-:W5:Y:S04]  /*20c0*/  LDL.128 R40, [R35+0x140] ;  /* 0x0001400023287983 */ /* 0x000f680000100c00 */
        /* <DEDUP_REMOVED lines=26> */
[----:B------:R-:W-:Y:S04]  /*2270*/  STL.128 [R35+0x140], R36 ;  /* 0x0001402423007387 */ /* 0x000fe80000100c00 */
[----:B------:R-:W0:Y:S04]  /*2280*/  LDL.128 R40, [R34+0x140] ;  /* 0x0001400022287983 */ /* 0x000e280000100c00 */
        /* <DEDUP_REMOVED lines=57> */
[----:B------:R-:W0:Y:S01]  /*2620*/  LDL.128 R36, [R34+0x140] ;  /* 0x0001400022247983 */ /* 0x000e220000100c00 */
[----:B------:R-:W-:-:S03]  /*2630*/  IADD3 R33, PT, PT, R33, 0x14, RZ ;  /* 0x0000001421217810 */ /* 0x000fc60007ffe0ff */
[----:B------:R-:W1:Y:S01]  /*2640*/  LDS.128 R24, [R10+0x180] ;  /* 0x000180000a187984 */ /* 0x000e620000000c00 */
[----:B------:R-:W-:-:S03]  /*2650*/  ISETP.NE.AND P0, PT, R33, 0x50, PT ;  /* 0x000000502100780c */ /* 0x000fc60003f05270 */
        /* <DEDUP_REMOVED lines=22> */
[----:B------:R-:W-:-:S05]  /*27c0*/  FFMA R19, R31, R19, R38 ;  /* 0x000000131f137223 */ /* 0x000fca0000000026 */
[----:B------:R0:W-:Y:S01]  /*27d0*/  STL.128 [R34+0x140], R16 ;  /* 0x0001401022007387 */ /* 0x0001e20000100c00 */
[----:B------:R-:W-:Y:S05]  /*27e0*/  @P0 BRA `(.L_x_6) ;  /* 0xfffffff400ac0947 */ /* 0x000fea000383ffff */
[----:B------:R-:W-:Y:S05]  /*27f0*/  @P1 BRA `(.L_x_7) ;  /* 0xffffffec000c1947 */ /* 0x000fea000383ffff */
[----:B------:R-:W-:-:S04]  /*2800*/  IADD3 R4, PT, PT, R4, 0x1, RZ ;  /* 0x0000000104047810 */ /* 0x000fc80007ffe0ff */
[----:B------:R-:W-:-:S13]  /*2810*/  ISETP.NE.AND P0, PT, R4, 0x4, PT ;  /* 0x000000040400780c */ /* 0x000fda0003f05270 */
[----:B------:R-:W-:Y:S05]  /*2820*/  @P0 BRA `(.L_x_8) ;  /* 0xffffffd800dc0947 */ /* 0x000fea000383ffff */
[----:B------:R-:W1:Y:S02]  /*2830*/  LDC.64 R28, c[0x0][0x398] ;  /* 0x0000e600ff1c7b82 */ /* 0x000e640000000a00 */
[----:B-1----:R1:W5:Y:S04]  /*2840*/  LDG.E.CONSTANT R0, desc[UR8][R28.64+0x13c] ;  /* 0x00013c081c007981 */ /* 0x002368000c1e9900 */
[----:B------:R1:W5:Y:S04]  /*2850*/  LDG.E.CONSTANT R101, desc[UR8][R28.64] ;  /* 0x000000081c657981 */ /* 0x000368000c1e9900 */
        /* <DEDUP_REMOVED lines=49> */
[----:B0-----:R1:W5:Y:S04]  /*2b70*/  LDG.E.CONSTANT R17, desc[UR8][R28.64+0xc8] ;  /* 0x0000c8081c117981 */ /* 0x001368000c1e9900 */
        /* <DEDUP_REMOVED lines=27> */
[----:B------:R1:W5:Y:S01]  /*2d30*/  LDG.E.CONSTANT R65, desc[UR8][R28.64+0x138] ;  /* 0x000138081c417981 */ /* 0x000362000c1e9900 */
[----:B------:R-:W-:Y:S01]  /*2d40*/  UPLOP3.LUT UP0, UPT, UPT, UPT, UPT, 0x80, 0x8 ;  /* 0x000000000008789c */ /* 0x000fe20003f0f070 */
[----:B------:R-:W0:Y:S01]  /*2d50*/  S2R R30, SR_TID.X ;  /* 0x00000000001e7919 */ /* 0x000e220000002100 */
[----:B------:R-:W2:Y:S01]  /*2d60*/  S2R R31, SR_CTAID.X ;  /* 0x00000000001f7919 */ /* 0x000ea20000002500 */
[----:B0-----:R-:W-:-:S04]  /*2d70*/  SHF.R.U32.HI R64, RZ, 0x4, R30 ;  /* 0x00000004ff407819 */ /* 0x001fc8000001161e */
[----:B--2---:R-:W-:Y:S02]  /*2d80*/  LEA R64, R31, R64, 0x2 ;  /* 0x000000401f407211 */ /* 0x004fe400078e10ff */
[----:B------:R-:W-:-:S04]  /*2d90*/  LOP3.LUT R31, R30, 0xf, RZ, 0xc0, !PT ;  /* 0x0000000f1e1f7812 */ /* 0x000fc800078ec0ff */
[----:B------:R-:W-:Y:S01]  /*2da0*/  LEA R64, R64, R31, 0x5 ;  /* 0x0000001f40407211 */ /* 0x000fe200078e28ff */
[----:B-1----:R-:W-:-:S07]  /*2db0*/  HFMA2 R31, -RZ, RZ, 0, 0 ;  /* 0x00000000ff1f7431 */ /* 0x002fce00000001ff */
.L_x_9:
[----:B------:R-:W0:Y:S01]  /*2dc0*/  LDC.64 R106, c[0x0][0x3a0] ;  /* 0x0000e800ff6a7b82 */ /* 0x000e220000000a00 */
[C---:B------:R-:W-:Y:S01]  /*2dd0*/  LEA R29, R31.reuse, R64, 0x4 ;  /* 0x000000401f1d7211 */ /* 0x040fe200078e20ff */
[----:B------:R-:W-:-:S04]  /*2de0*/  IMAD R103, R31, 0x50, RZ ;  /* 0x000000501f677824 */ /* 0x000fc800078e02ff */
[----:B------:R-:W-:Y:S01]  /*2df0*/  IMAD R29, R29, 0x50, RZ ;  /* 0x000000501d1d7824 */ /* 0x000fe200078e02ff */
[----:B------:R-:W-:Y:S01]  /*2e00*/  LEA R103, R103, R102, 0x2 ;  /* 0x0000006667677211 */ /* 0x000fe200078e10ff */
[----:B------:R-:W1:Y:S04]  /*2e10*/  LDC.64 R104, c[0x0][0x390] ;  /* 0x0000e400ff687b82 */ /* 0x000e680000000a00 */
[----:B------:R-:W2:Y:S04]  /*2e20*/  LDL.128 R32, [R103] ;  /* 0x0000000067207983 */ /* 0x000ea80000100c00 */
[----:B------:R-:W3:Y:S04]  /*2e30*/  LDL.128 R36, [R103+0x10] ;  /* 0x0000100067247983 */ /* 0x000ee80000100c00 */
[----:B------:R-:W4:Y:S01]  /*2e40*/  LDL.128 R40, [R103+0x20] ;  /* 0x0000200067287983 */ /* 0x000f220000100c00 */
[----:B0-----:R-:W-:-:S03]  /*2e50*/  IMAD.WIDE.U32 R106, R29, 0x4, R106 ;  /* 0x000000041d6a7825 */ /* 0x001fc600078e006a */
[----:B------:R-:W4:Y:S04]  /*2e60*/  LDL.128 R44, [R103+0x30] ;  /* 0x00003000672c7983 */ /* 0x000f280000100c00 */
[----:B------:R-:W4:Y:S04]  /*2e70*/  LDG.E.CONSTANT R30, desc[UR8][R106.64+0x4] ;  /* 0x000004086a1e7981 */ /* 0x000f28000c1e9900 */
        /* <DEDUP_REMOVED lines=13> */
[----:B------:R-:W4:Y:S01]  /*2f50*/  LDG.E.CONSTANT R114, desc[UR8][R106.64+0x30] ;  /* 0x000030086a727981 */ /* 0x000f22000c1e9900 */
[----:B-1----:R-:W-:-:S03]  /*2f60*/  IMAD.WIDE.U32 R104, R29, 0x4, R104 ;  /* 0x000000041d687825 */ /* 0x002fc600078e0068 */
[----:B------:R-:W4:Y:S04]  /*2f70*/  LDG.E.CONSTANT R111, desc[UR8][R106.64+0x3c] ;  /* 0x00003c086a6f7981 */ /* 0x000f28000c1e9900 */
[----:B------:R-:W4:Y:S04]  /*2f80*/  LDG.E.CONSTANT R110, desc[UR8][R106.64+0x40] ;  /* 0x000040086a6e7981 */ /* 0x000f28000c1e9900 */
[----:B------:R-:W4:Y:S01]  /*2f90*/  LDG.E.CONSTANT R122, desc[UR8][R106.64+0x50] ;  /* 0x000050086a7a7981 */ /* 0x000f22000c1e9900 */
[----:B--2--5:R-:W-:Y:S01]  /*2fa0*/  FADD R33, R100, R33 ;  /* 0x0000002164217221 */ /* 0x024fe20000000000 */
[----:B------:R-:W-:Y:S01]  /*2fb0*/  FADD R125, R99, R34 ;  /* 0x00000022637d7221 */ /* 0x000fe20000000000 */
[----:B------:R-:W-:Y:S01]  /*2fc0*/  FADD R32, R101, R32 ;  /* 0x0000002065207221 */ /* 0x000fe20000000000 */
[----:B---3--:R-:W-:Y:S01]  /*2fd0*/  FADD R36, R97, R36 ;  /* 0x0000002461247221 */ /* 0x008fe20000000000 */
[----:B----4-:R-:W-:Y:S01]  /*2fe0*/  FADD R33, R33, R30 ;  /* 0x0000001e21217221 */ /* 0x010fe20000000000 */
[----:B------:R-:W-:-:S02]  /*2ff0*/  FADD R125, R125, R28 ;  /* 0x0000001c7d7d7221 */ /* 0x000fc40000000000 */
[----:B------:R-:W2:Y:S01]  /*3000*/  LDL.128 R28, [R103+0x40] ;  /* 0x00004000671c7983 */ /* 0x000ea20000100c00 */
[----:B------:R-:W-:Y:S01]  /*3010*/  FADD R123, R32, R123 ;  /* 0x0000007b207b7221 */ /* 0x000fe20000000000 */
[----:B------:R-:W-:-:S04]  /*3020*/  FADD R32, R98, R35 ;  /* 0x0000002362207221 */ /* 0x000fc80000000000 */
[----:B------:R-:W-:Y:S02]  /*3030*/  FADD R35, R32, R109 ;  /* 0x0000006d20237221 */ /* 0x000fe40000000000 */
[----:B------:R-:W3:Y:S01]  /*3040*/  LDG.E.CONSTANT R109, desc[UR8][R106.64+0x44] ;  /* 0x000044086a6d7981 */ /* 0x000ee2000c1e9900 */
[----:B------:R-:W-:-:S03]  /*3050*/  FADD R36, R36, R108 ;  /* 0x0000006c24247221 */ /* 0x000fc60000000000 */
[----:B------:R-:W4:Y:S01]  /*3060*/  LDG.E.CONSTANT R108, desc[UR8][R106.64+0x48] ;  /* 0x000048086a6c7981 */ /* 0x000f22000c1e9900 */
[----:B------:R-:W-:Y:S01]  /*3070*/  FADD R37, R96, R37 ;  /* 0x0000002560257221 */ /* 0x000fe20000000000 */
[----:B------:R-:W-:Y:S01]  /*3080*/  FADD R39, R94, R39 ;  /* 0x000000275e277221 */ /* 0x000fe20000000000 */
[----:B------:R-:W-:Y:S01]  /*3090*/  FADD R40, R93, R40 ;  /* 0x000000285d287221 */ /* 0x000fe20000000000 */
[----:B------:R0:W-:Y:S01]  /*30a0*/  STG.E desc[UR8][R104.64+0x4], R33 ;  /* 0x0000042168007986 */ /* 0x0001e2000c101908 */
[----:B------:R-:W-:Y:S01]  /*30b0*/  FADD R38, R95, R38 ;  /* 0x000000265f267221 */ /* 0x000fe20000000000 */
[----:B------:R-:W-:Y:S01]  /*30c0*/  FADD R32, R92, R41 ;  /* 0x000000295c207221 */ /* 0x000fe20000000000 */
[----:B------:R-:W-:Y:S01]  /*30d0*/  FADD R37, R37, R118 ;  /* 0x0000007625257221 */ /* 0x000fe20000000000 */
[----:B------:R-:W-:Y:S01]  /*30e0*/  FADD R39, R39, R120 ;  /* 0x0000007827277221 */ /* 0x000fe20000000000 */
[----:B------:R-:W-:Y:S01]  /*30f0*/  FADD R121, R40, R121 ;  /* 0x0000007928797221 */ /* 0x000fe20000000000 */
[----:B------:R1:W-:Y:S01]  /*3100*/  STG.E desc[UR8][R104.64+0xc], R35 ;  /* 0x00000c2368007986 */ /* 0x0003e2000c101908 */
[----:B------:R-:W-:Y:S01]  /*3110*/  FADD R34, R91, R42 ;  /* 0x0000002a5b227221 */ /* 0x000fe20000000000 */
[----:B------:R-:W-:Y:S01]  /*3120*/  FADD R119, R38, R119 ;  /* 0x0000007726777221 */ /* 0x000fe20000000000 */
[----:B0-----:R-:W-:Y:S01]  /*3130*/  FADD R33, R90, R43 ;  /* 0x0000002b5a217221 */ /* 0x001fe20000000000 */
[----:B------:R-:W-:Y:S01]  /*3140*/  FADD R117, R32, R117 ;  /* 0x0000007520757221 */ /* 0x000fe20000000000 */
[----:B------:R-:W4:Y:S01]  /*3150*/  LDL.128 R40, [R103+0x50] ;  /* 0x0000500067287983 */ /* 0x000f220000100c00 */
[----:B------:R-:W-:Y:S01]  /*3160*/  FADD R32, R88, R45 ;  /* 0x0000002d58207221 */ /* 0x000fe20000000000 */
[----:B------:R-:W-:Y:S01]  /*3170*/  FADD R33, R33, R116 ;  /* 0x0000007421217221 */ /* 0x000fe20000000000 */
[----:B-1----:R-:W-:Y:S01]  /*3180*/  FADD R35, R87, R46 ;  /* 0x0000002e57237221 */ /* 0x002fe20000000000 */
[----:B------:R-:W-:Y:S04]  /*3190*/  STG.E desc[UR8][R104.64+0x10], R36 ;  /* 0x0000102468007986 */ /* 0x000fe8000c101908 */
[----:B------:R-:W-:Y:S04]  /*31a0*/  STG.E desc[UR8][R104.64+0x14], R37 ;  /* 0x0000142568007986 */ /* 0x000fe8000c101908 */
[----:B------:R0:W-:Y:S04]  /*31b0*/  STG.E desc[UR8][R104.64+0x1c], R39 ;  /* 0x00001c2768007986 */ /* 0x0001e8000c101908 */
[----:B------:R-:W4:Y:S01]  /*31c0*/  LDG.E.CONSTANT R118, desc[UR8][R106.64+0x4c] ;  /* 0x00004c086a767981 */ /* 0x000f22000c1e9900 */
[----:B------:R-:W-:Y:S01]  /*31d0*/  FADD R115, R34, R115 ;  /* 0x0000007322737221 */ /* 0x000fe20000000000 */
[----:B------:R-:W-:-:S02]  /*31e0*/  FADD R45, R32, R113 ;  /* 0x00000071202d7221 */ /* 0x000fc40000000000 */
[----:B------:R1:W-:Y:S04]  /*31f0*/  STG.E desc[UR8][R104.64+0x8], R125 ;  /* 0x0000087d68007986 */ /* 0x0003e8000c101908 */
[----:B0-----:R-:W4:Y:S04]  /*3200*/  LDL.128 R36, [R103+0x60] ;  /* 0x0000600067247983 */ /* 0x001f280000100c00 */
[----:B------:R0:W-:Y:S04]  /*3210*/  STG.E desc[UR8][R104.64+0x20], R121 ;  /* 0x0000207968007986 */ /* 0x0001e8000c101908 */
[----:B------:R0:W-:Y:S01]  /*3220*/  STG.E desc[UR8][R104.64+0x18], R119 ;  /* 0x0000187768007986 */ /* 0x0001e2000c101908 */
[----:B-1----:R-:W-:Y:S01]  /*3230*/  FADD R125, R89, R44 ;  /* 0x0000002c597d7221 */ /* 0x002fe20000000000 */
[----:B------:R-:W-:-:S02]  /*3240*/  FADD R44, R35, R112 ;  /* 0x00000070232c7221 */ /* 0x000fc40000000000 */
[----:B------:R1:W-:Y:S04]  /*3250*/  STG.E desc[UR8][R104.64+0x2c], R33 ;  /* 0x00002c2168007986 */ /* 0x0003e8000c101908 */
[----:B0-----:R-:W4:Y:S04]  /*3260*/  LDG.E.CONSTANT R121, desc[UR8][R106.64+0x54] ;  /* 0x000054086a797981 */ /* 0x001f28000c1e9900 */
[----:B------:R-:W4:Y:S04]  /*3270*/  LDG.E.CONSTANT R119, desc[UR8][R106.64+0x58] ;  /* 0x000058086a777981 */ /* 0x000f28000c1e9900 */
[----:B------:R0:W-:Y:S04]  /*3280*/  STG.E desc[UR8][R104.64], R123 ;  /* 0x0000007b68007986 */ /* 0x0001e8000c101908 */
[----:B------:R-:W4:Y:S04]  /*3290*/  LDG.E.CONSTANT R120, desc[UR8][R106.64+0x5c] ;  /* 0x00005c086a787981 */ /* 0x000f28000c1e9900 */
[----:B-1----:R-:W4:Y:S01]  /*32a0*/  LDL.128 R32, [R103+0x70] ;  /* 0x0000700067207983 */ /* 0x002f220000100c00 */
[----:B------:R-:W-:-:S03]  /*32b0*/  FADD R125, R125, R114 ;  /* 0x000000727d7d7221 */ /* 0x000fc60000000000 */
[----:B0-----:R-:W4:Y:S04]  /*32c0*/  LDG.E.CONSTANT R123, desc[UR8][R106.64+0x60] ;  /* 0x000060086a7b7981 */ /* 0x001f28000c1e9900 */
[----:B------:R0:W-:Y:S01]  /*32d0*/  STG.E desc[UR8][R104.64+0x24], R117 ;  /* 0x0000247568007986 */ /* 0x0001e2000c101908 */
[----:B------:R-:W-:-:S03]  /*32e0*/  FADD R46, R86, R47 ;  /* 0x0000002f562e7221 */ /* 0x000fc60000000000 */
[----:B------:R1:W-:Y:S04]  /*32f0*/  STG.E desc[UR8][R104.64+0x28], R115 ;  /* 0x0000287368007986 */ /* 0x0003e8000c101908 */
[----:B------:R-:W4:Y:S04]  /*3300*/  LDG.E.CONSTANT R114, desc[UR8][R106.64+0x64] ;  /* 0x000064086a727981 */ /* 0x000f28000c1e9900 */
[----:B0-----:R-:W4:Y:S04]  /*3310*/  LDG.E.CONSTANT R117, desc[UR8][R106.64+0x70] ;  /* 0x000070086a757981 */ /* 0x001f28000c1e9900 */
[----:B-1----:R-:W4:Y:S04]  /*3320*/  LDG.E.CONSTANT R115, desc[UR8][R106.64+0x68] ;  /* 0x000068086a737981 */ /* 0x002f28000c1e9900 */
[----:B------:R-:W4:Y:S04]  /*3330*/  LDG.E.CONSTANT R116, desc[UR8][R106.64+0x6c] ;  /* 0x00006c086a747981 */ /* 0x000f28000c1e9900 */
[----:B------:R0:W-:Y:S04]  /*3340*/  STG.E desc[UR8][R104.64+0x34], R45 ;  /* 0x0000342d68007986 */ /* 0x0001e8000c101908 */
[----:B------:R-:W4:Y:S04]  /*3350*/  LDG.E.CONSTANT R112, desc[UR8][R106.64+0x78] ;  /* 0x000078086a707981 */ /* 0x000f28000c1e9900 */
[----:B------:R-:W4:Y:S04]  /*3360*/  LDG.E.CONSTANT R113, desc[UR8][R106.64+0x7c] ;  /* 0x00007c086a717981 */ /* 0x000f28000c1e9900 */
[----:B------:R4:W-:Y:S04]  /*3370*/  STG.E desc[UR8][R104.64+0x30], R125 ;  /* 0x0000307d68007986 */ /* 0x0009e8000c101908 */
[----:B------:R1:W-:Y:S01]  /*3380*/  STG.E desc[UR8][R104.64+0x38], R44 ;  /* 0x0000382c68007986 */ /* 0x0003e2000c101908 */
[----:B--2---:R-:W-:Y:S01]  /*3390*/  FADD R47, R85, R28 ;  /* 0x0000001c552f7221 */ /* 0x004fe20000000000 */
[----:B------:R-:W-:Y:S01]  /*33a0*/  FADD R28, R46, R111 ;  /* 0x0000006f2e1c7221 */ /* 0x000fe20000000000 */
[----:B------:R-:W-:Y:S01]  /*33b0*/  FADD R46, R84, R29 ;  /* 0x0000001d542e7221 */ /* 0x000fe20000000000 */
[----:B------:R-:W2:Y:S01]  /*33c0*/  LDG.E.CONSTANT R111, desc[UR8][R106.64+0x74] ;  /* 0x000074086a6f7981 */ /* 0x000ea2000c1e9900 */
[----:B0-----:R-:W-:Y:S01]  /*33d0*/  FADD R45, R83, R30 ;  /* 0x0000001e532d7221 */ /* 0x001fe20000000000 */
[----:B------:R-:W-:-:S02]  /*33e0*/  FADD R124, R47, R110 ;  /* 0x0000006e2f7c7221 */ /* 0x000fc40000000000 */
[----:B------:R-:W2:Y:S01]  /*33f0*/  LDG.E.CONSTANT R110, desc[UR8][R106.64+0x88] ;  /* 0x000088086a6e7981 */ /* 0x000ea2000c1e9900 */
[----:B---3--:R-:W-:-:S03]  /*3400*/  FADD R29, R46, R109 ;  /* 0x0000006d2e1d7221 */ /* 0x008fc60000000000 */
[----:B------:R-:W3:Y:S01]  /*3410*/  LDG.E.CONSTANT R109, desc[UR8][R106.64+0x84] ;  /* 0x000084086a6d7981 */ /* 0x000ee2000c1e9900 */
[----:B----4-:R-:W-:-:S03]  /*3420*/  FADD R125, R45, R108 ;  /* 0x0000006c2d7d7221 */ /* 0x010fc60000000000 */
[----:B-1----:R-:W4:Y:S04]  /*3430*/  LDL.128 R44, [R103+0x80] ;  /* 0x00008000672c7983 */ /* 0x002f280000100c00 */
[----:B------:R-:W3:Y:S01]  /*3440*/  LDG.E.CONSTANT R108, desc[UR8][R106.64+0x80] ;  /* 0x000080086a6c7981 */ /* 0x000ee2000c1e9900 */
[----:B------:R-:W-:-:S03]  /*3450*/  FADD R31, R82, R31 ;  /* 0x0000001f521f7221 */ /* 0x000fc60000000000 */
[----:B------:R0:W-:Y:S01]  /*3460*/  STG.E desc[UR8][R104.64+0x3c], R28 ;  /* 0x00003c1c68007986 */ /* 0x0001e2000c101908 */
[----:B------:R-:W-:Y:S01]  /*3470*/  FADD R42, R79, R42 ;  /* 0x0000002a4f2a7221 */ /* 0x000fe20000000000 */
[----:B------:R-:W-:Y:S01]  /*3480*/  FADD R43, R78, R43 ;  /* 0x0000002b4e2b7221 */ /* 0x000fe20000000000 */
[----:B0-----:R-:W-:Y:S01]  /*3490*/  FADD R28, R80, R41 ;  /* 0x00000029501c7221 */ /* 0x001fe20000000000 */
[----:B------:R-:W-:Y:S01]  /*34a0*/  FADD R40, R81, R40 ;  /* 0x0000002851287221 */ /* 0x000fe20000000000 */
[----:B------:R0:W-:Y:S04]  /*34b0*/  STG.E desc[UR8][R104.64+0x44], R29 ;  /* 0x0000441d68007986 */ /* 0x0001e8000c101908 */
[----:B------:R1:W-:Y:S01]  /*34c0*/  STG.E desc[UR8][R104.64+0x48], R125 ;  /* 0x0000487d68007986 */ /* 0x0003e2000c101908 */
[----:B------:R-:W-:Y:S01]  /*34d0*/  FADD R31, R31, R118 ;  /* 0x000000761f1f7221 */ /* 0x000fe20000000000 */
[----:B0-----:R-:W-:-:S02]  /*34e0*/  FADD R29, R40, R122 ;  /* 0x0000007a281d7221 */ /* 0x001fc40000000000 */
[----:B------:R-:W3:Y:S01]  /*34f0*/  LDG.E.CONSTANT R118, desc[UR8][R106.64+0x8c] ;  /* 0x00008c086a767981 */ /* 0x000ee2000c1e9900 */
[----:B------:R-:W-:-:S03]  /*3500*/  FADD R36, R77, R36 ;  /* 0x000000244d247221 */ /* 0x000fc60000000000 */
[----:B------:R0:W-:Y:S01]  /*3510*/  STG.E desc[UR8][R104.64+0x4c], R31 ;  /* 0x00004c1f68007986 */ /* 0x0001e2000c101908 */
[----:B-1----:R-:W-:-:S03]  /*3520*/  FADD R125, R74, R39 ;  /* 0x000000274a7d7221 */ /* 0x002fc60000000000 */
[----:B------:R-:W-:Y:S04]  /*3530*/  STG.E desc[UR8][R104.64+0x50], R29 ;  /* 0x0000501d68007986 */ /* 0x000fe8000c101908 */
[----:B------:R-:W3:Y:S01]  /*3540*/  LDG.E.CONSTANT R122, desc[UR8][R106.64+0x13c] ;  /* 0x00013c086a7a7981 */ /* 0x000ee2000c1e9900 */
[----:B0-----:R-:W-:Y:S01]  /*3550*/  FADD R31, R76, R37 ;  /* 0x000000254c1f7221 */ /* 0x001fe20000000000 */
[----:B------:R-:W-:Y:S01]  /*3560*/  FADD R121, R28, R121 ;  /* 0x000000791c797221 */ /* 0x000fe20000000000 */
[----:B------:R-:W-:Y:S01]  /*3570*/  FADD R28, R75, R38 ;  /* 0x000000264b1c7221 */ /* 0x000fe20000000000 */
[----:B------:R-:W-:-:S03]  /*3580*/  FADD R41, R42, R119 ;  /* 0x000000772a297221 */ /* 0x000fc60000000000 */
[----:B------:R-:W-:Y:S01]  /*3590*/  STG.E desc[UR8][R104.64+0x54], R121 ;  /* 0x0000547968007986 */ /* 0x000fe2000c101908 */
[----:B------:R-:W-:Y:S01]  /*35a0*/  FADD R43, R43, R120 ;  /* 0x000000782b2b7221 */ /* 0x000fe20000000000 */
[----:B------:R-:W-:Y:S02]  /*35b0*/  FADD R32, R73, R32 ;  /* 0x0000002049207221 */ /* 0x000fe40000000000 */
[----:B------:R0:W-:Y:S01]  /*35c0*/  STG.E desc[UR8][R104.64+0x58], R41 ;  /* 0x0000582968007986 */ /* 0x0001e2000c101908 */
[----:B------:R-:W-:-:S03]  /*35d0*/  FADD R123, R36, R123 ;  /* 0x0000007b247b7221 */ /* 0x000fc60000000000 */
[----:B------:R-:W3:Y:S04]  /*35e0*/  LDG.E.CONSTANT R119, desc[UR8][R106.64+0x90] ;  /* 0x000090086a777981 */ /* 0x000ee8000c1e9900 */
[----:B------:R-:W3:Y:S04]  /*35f0*/  LDL.128 R36, [R103+0x90] ;  /* 0x0000900067247983 */ /* 0x000ee80000100c00 */
[----:B------:R1:W-:Y:S01]  /*3600*/  STG.E desc[UR8][R104.64+0x5c], R43 ;  /* 0x00005c2b68007986 */ /* 0x0003e2000c101908 */
[----:B0-----:R-:W-:-:S03]  /*3610*/  FADD R41, R31, R114 ;  /* 0x000000721f297221 */ /* 0x001fc60000000000 */
[----:B------:R-:W3:Y:S01]  /*3620*/  LDG.E.CONSTANT R120, desc[UR8][R106.64+0xa0] ;  /* 0x0000a0086a787981 */ /* 0x000ee2000c1e9900 */
[----:B------:R-:W-:Y:S01]  /*3630*/  FADD R121, R32, R117 ;  /* 0x0000007520797221 */ /* 0x000fe20000000000 */
[----:B------:R-:W-:Y:S02]  /*3640*/  FADD R32, R72, R33 ;  /* 0x0000002148207221 */ /* 0x000fe40000000000 */
[----:B------:R-:W3:Y:S01]  /*3650*/  LDG.E.CONSTANT R114, desc[UR8][R106.64+0x9c] ;  /* 0x00009c086a727981 */ /* 0x000ee2000c1e9900 */
[----:B------:R-:W-:Y:S01]  /*3660*/  FADD R33, R71, R34 ;  /* 0x0000002247217221 */ /* 0x000fe20000000000 */
[----:B------:R-:W-:Y:S01]  /*3670*/  FADD R34, R70, R35 ;  /* 0x0000002346227221 */ /* 0x000fe20000000000 */
[----:B-1----:R-:W-:Y:S01]  /*3680*/  FADD R43, R28, R115 ;  /* 0x000000731c2b7221 */ /* 0x002fe20000000000 */
[----:B------:R-:W-:Y:S01]  /*3690*/  STG.E desc[UR8][R104.64+0x60], R123 ;  /* 0x0000607b68007986 */ /* 0x000fe2000c101908 */
[----:B------:R-:W-:-:S03]  /*36a0*/  FADD R125, R125, R116 ;  /* 0x000000747d7d7221 */ /* 0x000fc60000000000 */
[----:B------:R-:W3:Y:S04]  /*36b0*/  LDG.E.CONSTANT R115, desc[UR8][R106.64+0x98] ;  /* 0x000098086a737981 */ /* 0x000ee8000c1e9900 */
[----:B------:R-:W3:Y:S01]  /*36c0*/  LDL.128 R28, [R103+0xa0] ;  /* 0x0000a000671c7983 */ /* 0x000ee20000100c00 */
[----:B------:R-:W-:-:S03]  /*36d0*/  FADD R40, R33, R112 ;  /* 0x0000007021287221 */ /* 0x000fc60000000000 */
[----:B------:R-:W3:Y:S04]  /*36e0*/  LDG.E.CONSTANT R116, desc[UR8][R106.64+0x94] ;  /* 0x000094086a747981 */ /* 0x000ee8000c1e9900 */
[----:B------:R0:W-:Y:S04]  /*36f0*/  STG.E desc[UR8][R104.64+0x64], R41 ;  /* 0x0000642968007986 */ /* 0x0001e8000c101908 */
[----:B------:R-:W3:Y:S04]  /*3700*/  LDG.E.CONSTANT R117, desc[UR8][R106.64+0xa4] ;  /* 0x0000a4086a757981 */ /* 0x000ee8000c1e9900 */
[----:B------:R-:W3:Y:S01]  /*3710*/  LDG.E.CONSTANT R112, desc[UR8][R106.64+0xac] ;  /* 0x0000ac086a707981 */ /* 0x000ee2000c1e9900 */
[----:B0-----:R-:W-:-:S03]  /*3720*/  FADD R41, R34, R113 ;  /* 0x0000007122297221 */ /* 0x001fc60000000000 */
[----:B------:R-:W3:Y:S04]  /*3730*/  LDG.E.CONSTANT R113, desc[UR8][R106.64+0xa8] ;  /* 0x0000a8086a717981 */ /* 0x000ee8000c1e9900 */
[----:B------:R0:W-:Y:S04]  /*3740*/  STG.E desc[UR8][R104.64+0x68], R43 ;  /* 0x0000682b68007986 */ /* 0x0001e8000c101908 */
[----:B------:R1:W-:Y:S04]  /*3750*/  STG.E desc[UR8][R104.64+0x70], R121 ;  /* 0x0000707968007986 */ /* 0x0003e8000c101908 */
[----:B------:R-:W-:Y:S04]  /*3760*/  STG.E desc[UR8][R104.64+0x78], R40 ;  /* 0x0000782868007986 */ /* 0x000fe8000c101908 */
[----:B------:R-:W-:Y:S01]  /*3770*/  STG.E desc[UR8][R104.64+0x7c], R41 ;  /* 0x00007c2968007986 */ /* 0x000fe2000c101908 */
[----:B--2---:R-:W-:-:S03]  /*3780*/  FADD R123, R32, R111 ;  /* 0x0000006f207b7221 */ /* 0x004fc60000000000 */
[----:B------:R-:W2:Y:S04]  /*3790*/  LDL.128 R32, [R103+0xb0] ;  /* 0x0000b00067207983 */ /* 0x000ea80000100c00 */
[----:B------:R-:W2:Y:S01]  /*37a0*/  LDG.E.CONSTANT R111, desc[UR8][R106.64+0xb0] ;  /* 0x0000b0086a6f7981 */ /* 0x000ea2000c1e9900 */
[----:B----4-:R-:W-:Y:S01]  /*37b0*/  FADD R42, R68, R45 ;  /* 0x0000002d442a7221 */ /* 0x010fe20000000000 */
[----:B0-----:R-:W-:Y:S02]  /*37c0*/  FADD R43, R67, R46 ;  /* 0x0000002e432b7221 */ /* 0x001fe40000000000 */
[----:B------:R0:W-:Y:S01]  /*37d0*/  STG.E desc[UR8][R104.64+0x74], R123 ;  /* 0x0000747b68007986 */ /* 0x0001e2000c101908 */
[----:B-1----:R-:W-:Y:S01]  /*37e0*/  FADD R121, R69, R44 ;  /* 0x0000002c45797221 */ /* 0x002fe20000000000 */
[----:B---3--:R-:W-:-:S02]  /*37f0*/  FADD R109, R42, R109 ;  /* 0x0000006d2a6d7221 */ /* 0x008fc40000000000 */
[----:B------:R-:W3:Y:S01]  /*3800*/  LDG.E.CONSTANT R44, desc[UR8][R106.64+0xb4] ;  /* 0x0000b4086a2c7981 */ /* 0x000ee2000c1e9900 */
[----:B------:R-:W-:-:S03]  /*3810*/  FADD R121, R121, R108 ;  /* 0x0000006c79797221 */ /* 0x000fc60000000000 */
[----:B------:R-:W4:Y:S01]  /*3820*/  LDG.E.CONSTANT R108, desc[UR8][R106.64+0xb8] ;  /* 0x0000b8086a6c7981 */ /* 0x000f22000c1e9900 */
[----:B0-----:R-:W-:-:S03]  /*3830*/  FADD R123, R43, R110 ;  /* 0x0000006e2b7b7221 */ /* 0x001fc60000000000 */
[----:B------:R-:W4:Y:S04]  /*3840*/  LDG.E.CONSTANT R45, desc[UR8][R106.64+0xbc] ;  /* 0x0000bc086a2d7981 */ /* 0x000f28000c1e9900 */
[----:B------:R-:W4:Y:S04]  /*3850*/  LDL.128 R40, [R103+0xc0] ;  /* 0x0000c00067287983 */ /* 0x000f280000100c00 */
[----:B------:R-:W4:Y:S01]  /*3860*/  LDG.E.CONSTANT R46, desc[UR8][R106.64+0xc0] ;  /* 0x0000c0086a2e7981 */ /* 0x000f22000c1e9900 */
[----:B------:R-:W-:-:S03]  /*3870*/  FADD R47, R66, R47 ;  /* 0x0000002f422f7221 */ /* 0x000fc60000000000 */
[----:B------:R-:W-:Y:S04]  /*3880*/  STG.E desc[UR8][R104.64+0x80], R121 ;  /* 0x0000807968007986 */ /* 0x000fe8000c101908 */
[----:B------:R0:W-:Y:S04]  /*3890*/  STG.E desc[UR8][R104.64+0x6c], R125 ;  /* 0x00006c7d68007986 */ /* 0x0001e8000c101908 */
[----:B------:R-:W4:Y:S04]  /*38a0*/  LDG.E.CONSTANT R110, desc[UR8][R106.64+0xc8] ;  /* 0x0000c8086a6e7981 */ /* 0x000f28000c1e9900 */
[----:B------:R1:W-:Y:S01]  /*38b0*/  STG.E desc[UR8][R104.64+0x88], R123 ;  /* 0x0000887b68007986 */ /* 0x0003e2000c101908 */
[----:B0-----:R-:W-:-:S03]  /*38c0*/  FADD R125, R47, R118 ;  /* 0x000000762f7d7221 */ /* 0x001fc60000000000 */
[----:B------:R-:W4:Y:S04]  /*38d0*/  LDG.E.CONSTANT R47, desc[UR8][R106.64+0xc4] ;  /* 0x0000c4086a2f7981 */ /* 0x000f28000c1e9900 */
[----:B------:R-:W-:Y:S04]  /*38e0*/  STG.E desc[UR8][R104.64+0x8c], R125 ;  /* 0x00008c7d68007986 */ /* 0x000fe8000c101908 */
[----:B------:R-:W4:Y:S01]  /*38f0*/  LDG.E.CONSTANT R118, desc[UR8][R106.64+0xd4] ;  /* 0x0000d4086a767981 */ /* 0x000f22000c1e9900 */
[----:B------:R-:W-:Y:S01]  /*3900*/  FADD R39, R4, R39 ;  /* 0x0000002704277221 */ /* 0x000fe20000000000 */
        /* <DEDUP_REMOVED lines=10> */
[----:B------:R0:W-:Y:S01]  /*39b0*/  STG.E desc[UR8][R104.64+0x98], R115 ;  /* 0x0000987368007986 */ /* 0x0001e2000c101908 */
[----:B------:R-:W-:-:S03]  /*39c0*/  FADD R119, R36, R119 ;  /* 0x0000007724777221 */ /* 0x000fc60000000000 */
[----:B------:R0:W-:Y:S01]  /*39d0*/  STG.E desc[UR8][R104.64+0x9c], R121 ;  /* 0x00009c7968007986 */ /* 0x0001e2000c101908 */
[----:B-1----:R-:W-:-:S03]  /*39e0*/  FADD R123, R39, R120 ;  /* 0x00000078277b7221 */ /* 0x002fc60000000000 */
[----:B------:R1:W-:Y:S01]  /*39f0*/  STG.E desc[UR8][R104.64+0x94], R37 ;  /* 0x0000942568007986 */ /* 0x0003e2000c101908 */
[----:B0-----:R-:W-:-:S03]  /*3a00*/  FADD R115, R28, R117 ;  /* 0x000000751c737221 */ /* 0x001fc60000000000 */
[----:B------:R-:W4:Y:S01]  /*3a10*/  LDG.E.CONSTANT R114, desc[UR8][R106.64+0xe8] ;  /* 0x0000e8086a727981 */ /* 0x000f22000c1e9900 */
[----:B------:R-:W-:Y:S01]  /*3a20*/  FADD R121, R31, R112 ;  /* 0x000000701f797221 */ /* 0x000fe20000000000 */
[----:B------:R-:W-:Y:S02]  /*3a30*/  FADD R113, R30, R113 ;  /* 0x000000711e717221 */ /* 0x000fe40000000000 */
[----:B------:R-:W4:Y:S04]  /*3a40*/  LDG.E.CONSTANT R112, desc[UR8][R106.64+0xd0] ;  /* 0x0000d0086a707981 */ /* 0x000f28000c1e9900 */
[----:B------:R-:W4:Y:S04]  /*3a50*/  LDL.128 R28, [R103+0xe0] ;  /* 0x0000e000671c7983 */ /* 0x000f280000100c00 */
[----:B-1----:R-:W4:Y:S04]  /*3a60*/  LDL.128 R36, [R103+0xd0] ;  /* 0x0000d00067247983 */ /* 0x002f280000100c00 */
[----:B------:R-:W-:Y:S04]  /*3a70*/  STG.E desc[UR8][R104.64+0x90], R119 ;  /* 0x0000907768007986 */ /* 0x000fe8000c101908 */
[----:B------:R-:W4:Y:S04]  /*3a80*/  LDG.E.CONSTANT R117, desc[UR8][R106.64+0xd8] ;  /* 0x0000d8086a757981 */ /* 0x000f28000c1e9900 */
[----:B------:R-:W4:Y:S04]  /*3a90*/  LDG.E.CONSTANT R116, desc[UR8][R106.64+0xdc] ;  /* 0x0000dc086a747981 */ /* 0x000f28000c1e9900 */
[----:B------:R0:W-:Y:S04]  /*3aa0*/  STG.E desc[UR8][R104.64+0xa4], R115 ;  /* 0x0000a47368007986 */ /* 0x0001e8000c101908 */
[----:B------:R1:W-:Y:S04]  /*3ab0*/  STG.E desc[UR8][R104.64+0xa8], R113 ;  /* 0x0000a87168007986 */ /* 0x0003e8000c101908 */
[----:B------:R-:W-:Y:S04]  /*3ac0*/  STG.E desc[UR8][R104.64+0xac], R121 ;  /* 0x0000ac7968007986 */ /* 0x000fe8000c101908 */
[----:B0-----:R-:W4:Y:S04]  /*3ad0*/  LDG.E.CONSTANT R115, desc[UR8][R106.64+0xec] ;  /* 0x0000ec086a737981 */ /* 0x001f28000c1e9900 */
[----:B-1----:R-:W4:Y:S04]  /*3ae0*/  LDG.E.CONSTANT R113, desc[UR8][R106.64+0xe4] ;  /* 0x0000e4086a717981 */ /* 0x002f28000c1e9900 */
[----:B------:R0:W-:Y:S04]  /*3af0*/  STG.E desc[UR8][R104.64+0x84], R109 ;  /* 0x0000846d68007986 */ /* 0x0001e8000c101908 */
[----:B------:R1:W-:Y:S04]  /*3b00*/  STG.E desc[UR8][R104.64+0xa0], R123 ;  /* 0x0000a07b68007986 */ /* 0x0003e8000c101908 */
[----:B0-----:R-:W4:Y:S01]  /*3b10*/  LDG.E.CONSTANT R109, desc[UR8][R106.64+0xcc] ;  /* 0x0000cc086a6d7981 */ /* 0x001f22000c1e9900 */
[----:B--2---:R-:W-:Y:S01]  /*3b20*/  FADD R32, R11, R32 ;  /* 0x000000200b207221 */ /* 0x004fe20000000000 */
[----:B------:R-:W-:-:S03]  /*3b30*/  FADD R33, R10, R33 ;  /* 0x000000210a217221 */ /* 0x000fc60000000000 */
[----:B------:R-:W-:Y:S02]  /*3b40*/  FADD R125, R32, R111 ;  /* 0x0000006f207d7221 */ /* 0x000fe40000000000 */
[----:B------:R-:W2:Y:S01]  /*3b50*/  LDG.E.CONSTANT R111, desc[UR8][R106.64+0xe0] ;  /* 0x0000e0086a6f7981 */ /* 0x000ea2000c1e9900 */
[----:B------:R-:W-:Y:S01]  /*3b60*/  FADD R32, R12, R35 ;  /* 0x000000230c207221 */ /* 0x000fe20000000000 */
[----:B---3--:R-:W-:Y:S01]  /*3b70*/  FADD R119, R33, R44 ;  /* 0x0000002c21777221 */ /* 0x008fe20000000000 */
[----:B------:R-:W-:Y:S01]  /*3b80*/  FADD R33, R13, R34 ;  /* 0x000000220d217221 */ /* 0x000fe20000000000 */
[----:B------:R-:W3:Y:S03]  /*3b90*/  LDG.E.CONSTANT R44, desc[UR8][R106.64+0xf8] ;  /* 0x0000f8086a2c7981 */ /* 0x000ee6000c1e9900 */
[----:B----4-:R-:W-:Y:S01]  /*3ba0*/  FADD R121, R33, R108 ;  /* 0x0000006c21797221 */ /* 0x010fe20000000000 */
[----:B------:R-:W-:Y:S01]  /*3bb0*/  FADD R35, R15, R40 ;  /* 0x000000280f237221 */ /* 0x000fe20000000000 */
[----:B-1----:R-:W-:Y:S01]  /*3bc0*/  FADD R123, R32, R45 ;  /* 0x0000002d207b7221 */ /* 0x002fe20000000000 */
[----:B------:R-:W4:Y:S02]  /*3bd0*/  LDG.E.CONSTANT R40, desc[UR8][R106.64+0xf4] ;  /* 0x0000f4086a287981 */ /* 0x000f24000c1e9900 */
[----:B------:R-:W-:-:S02]  /*3be0*/  FADD R108, R35, R46 ;  /* 0x0000002e236c7221 */ /* 0x000fc40000000000 */
[----:B------:R-:W3:Y:S04]  /*3bf0*/  LDL.128 R32, [R103+0xf0] ;  /* 0x0000f00067207983 */ /* 0x000ee80000100c00 */
[----:B------:R-:W4:Y:S04]  /*3c00*/  LDG.E.CONSTANT R45, desc[UR8][R106.64+0xfc] ;  /* 0x0000fc086a2d7981 */ /* 0x000f28000c1e9900 */
[----:B------:R-:W4:Y:S01]  /*3c10*/  LDG.E.CONSTANT R46, desc[UR8][R106.64+0xf0] ;  /* 0x0000f0086a2e7981 */ /* 0x000f22000c1e9900 */
[----:B------:R-:W-:Y:S01]  /*3c20*/  FADD R120, R14, R41 ;  /* 0x000000290e787221 */ /* 0x000fe20000000000 */
[----:B------:R-:W-:Y:S01]  /*3c30*/  FADD R41, R17, R42 ;  /* 0x0000002a11297221 */ /* 0x000fe20000000000 */
[----:B------:R-:W-:-:S03]  /*3c40*/  FADD R42, R16, R43 ;  /* 0x0000002b102a7221 */ /* 0x000fc60000000000 */
[----:B------:R-:W-:Y:S01]  /*3c50*/  FADD R41, R41, R110 ;  /* 0x0000006e29297221 */ /* 0x000fe20000000000 */
[----:B------:R-:W-:Y:S04]  /*3c60*/  STG.E desc[UR8][R104.64+0xb4], R119 ;  /* 0x0000b47768007986 */ /* 0x000fe8000c101908 */
[----:B------:R-:W-:Y:S01]  /*3c70*/  STG.E desc[UR8][R104.64+0xc8], R41 ;  /* 0x0000c82968007986 */ /* 0x000fe2000c101908 */
[----:B------:R-:W-:-:S03]  /*3c80*/  FADD R47, R120, R47 ;  /* 0x0000002f782f7221 */ /* 0x000fc60000000000 */
[----:B------:R-:W-:Y:S04]  /*3c90*/  STG.E desc[UR8][R104.64+0xb8], R121 ;  /* 0x0000b87968007986 */ /* 0x000fe8000c101908 */
[----:B------:R-:W-:Y:S04]  /*3ca0*/  STG.E desc[UR8][R104.64+0xbc], R123 ;  /* 0x0000bc7b68007986 */ /* 0x000fe8000c101908 */
[----:B------:R0:W-:Y:S04]  /*3cb0*/  STG.E desc[UR8][R104.64+0xc4], R47 ;  /* 0x0000c42f68007986 */ /* 0x0001e8000c101908 */
[----:B------:R1:W-:Y:S04]  /*3cc0*/  STG.E desc[UR8][R104.64+0xc0], R108 ;  /* 0x0000c06c68007986 */ /* 0x0003e8000c101908 */
[----:B------:R-:W4:Y:S04]  /*3cd0*/  LDG.E.CONSTANT R110, desc[UR8][R106.64+0x110] ;  /* 0x000110086a6e7981 */ /* 0x000f28000c1e9900 */
[----:B0-----:R-:W4:Y:S04]  /*3ce0*/  LDG.E.CONSTANT R47, desc[UR8][R106.64+0x100] ;  /* 0x000100086a2f7981 */ /* 0x001f28000c1e9900 */
[----:B-1----:R-:W4:Y:S04]  /*3cf0*/  LDG.E.CONSTANT R108, desc[UR8][R106.64+0x114] ;  /* 0x000114086a6c7981 */ /* 0x002f28000c1e9900 */
        /* <DEDUP_REMOVED lines=8> */
[----:B------:R-:W4:Y:S01]  /*3d80*/  LDG.E.CONSTANT R112, desc[UR8][R106.64+0x104] ;  /* 0x000104086a707981 */ /* 0x000f22000c1e9900 */
[----:B------:R-:W-:-:S03]  /*3d90*/  FADD R117, R38, R117 ;  /* 0x0000007526757221 */ /* 0x000fc60000000000 */
[----:B------:R-:W-:Y:S01]  /*3da0*/  STG.E desc[UR8][R104.64+0xd0], R43 ;  /* 0x0000d02b68007986 */ /* 0x000fe2000c101908 */
[----:B------:R-:W-:-:S03]  /*3db0*/  FADD R121, R39, R116 ;  /* 0x0000007427797221 */ /* 0x000fc60000000000 */
[----:B------:R-:W4:Y:S04]  /*3dc0*/  LDL.128 R36, [R103+0x100] ;  /* 0x0001000067247983 */ /* 0x000f280000100c00 */
[----:B------:R-:W-:Y:S04]  /*3dd0*/  STG.E desc[UR8][R104.64+0xd8], R117 ;  /* 0x0000d87568007986 */ /* 0x000fe8000c101908 */
[----:B------:R0:W-:Y:S04]  /*3de0*/  STG.E desc[UR8][R104.64+0xd4], R119 ;  /* 0x0000d47768007986 */ /* 0x0001e8000c101908 */
[----:B------:R1:W-:Y:S04]  /*3df0*/  STG.E desc[UR8][R104.64+0xdc], R121 ;  /* 0x0000dc7968007986 */ /* 0x0003e8000c101908 */
[----:B------:R-:W4:Y:S04]  /*3e00*/  LDG.E.CONSTANT R118, desc[UR8][R106.64+0x124] ;  /* 0x000124086a767981 */ /* 0x000f28000c1e9900 */
[----:B0-----:R-:W4:Y:S04]  /*3e10*/  LDG.E.CONSTANT R119, desc[UR8][R106.64+0x12c] ;  /* 0x00012c086a777981 */ /* 0x001f28000c1e9900 */
[----:B-1----:R-:W4:Y:S04]  /*3e20*/  LDG.E.CONSTANT R121, desc[UR8][R106.64+0x120] ;  /* 0x000120086a797981 */ /* 0x002f28000c1e9900 */
[----:B------:R-:W4:Y:S01]  /*3e30*/  LDG.E.CONSTANT R116, desc[UR8][R106.64+0x130] ;  /* 0x000130086a747981 */ /* 0x000f22000c1e9900 */
[----:B------:R-:W-:-:S05]  /*3e40*/  FADD R109, R42, R109 ;  /* 0x0000006d2a6d7221 */ /* 0x000fca0000000000 */
[----:B------:R0:W-:Y:S04]  /*3e50*/  STG.E desc[UR8][R104.64+0xcc], R109 ;  /* 0x0000cc6d68007986 */ /* 0x0001e8000c101908 */
[----:B0-----:R-:W4:Y:S01]  /*3e60*/  LDG.E.CONSTANT R109, desc[UR8][R106.64+0x108] ;  /* 0x000108086a6d7981 */ /* 0x001f22000c1e9900 */
[----:B--2---:R-:W-:Y:S01]  /*3e70*/  FADD R41, R28, R111 ;  /* 0x0000006f1c297221 */ /* 0x004fe20000000000 */
[----:B------:R-:W-:Y:S01]  /*3e80*/  FADD R28, R22, R29 ;  /* 0x0000001d161c7221 */ /* 0x000fe20000000000 */
[----:B------:R-:W-:Y:S01]  /*3e90*/  FADD R29, R25, R30 ;  /* 0x0000001e191d7221 */ /* 0x000fe20000000000 */
[----:B------:R-:W-:Y:S01]  /*3ea0*/  FADD R30, R24, R31 ;  /* 0x0000001f181e7221 */ /* 0x000fe20000000000 */
[----:B------:R-:W2:Y:S01]  /*3eb0*/  LDG.E.CONSTANT R111, desc[UR8][R106.64+0x10c] ;  /* 0x00010c086a6f7981 */ /* 0x000ea2000c1e9900 */
[----:B------:R-:W-:Y:S01]  /*3ec0*/  FADD R43, R28, R113 ;  /* 0x000000711c2b7221 */ /* 0x000fe20000000000 */
[----:B------:R-:W-:Y:S01]  /*3ed0*/  FADD R123, R29, R114 ;  /* 0x000000721d7b7221 */ /* 0x000fe20000000000 */
[----:B------:R-:W-:Y:S01]  /*3ee0*/  FADD R115, R30, R115 ;  /* 0x000000731e737221 */ /* 0x000fe20000000000 */
[----:B------:R0:W-:Y:S04]  /*3ef0*/  STG.E desc[UR8][R104.64+0xe0], R41 ;  /* 0x0000e02968007986 */ /* 0x0001e8000c101908 */
[----:B------:R-:W2:Y:S04]  /*3f00*/  LDL.128 R28, [R103+0x110] ;  /* 0x00011000671c7983 */ /* 0x000ea80000100c00 */
[----:B------:R-:W-:Y:S04]  /*3f10*/  STG.E desc[UR8][R104.64+0xe8], R123 ;  /* 0x0000e87b68007986 */ /* 0x000fe8000c101908 */
[----:B------:R4:W-:Y:S04]  /*3f20*/  STG.E desc[UR8][R104.64+0xec], R115 ;  /* 0x0000ec7368007986 */ /* 0x0009e8000c101908 */
[----:B------:R1:W-:Y:S04]  /*3f30*/  STG.E desc[UR8][R104.64+0xe4], R43 ;  /* 0x0000e42b68007986 */ /* 0x0003e8000c101908 */
[----:B------:R-:W2:Y:S01]  /*3f40*/  LDG.E.CONSTANT R114, desc[UR8][R106.64+0x11c] ;  /* 0x00011c086a727981 */ /* 0x000ea2000c1e9900 */
[----:B---3--:R-:W-:Y:S01]  /*3f50*/  FADD R113, R27, R32 ;  /* 0x000000201b717221 */ /* 0x008fe20000000000 */
[----:B0-----:R-:W-:Y:S01]  /*3f60*/  FADD R41, R26, R33 ;  /* 0x000000211a297221 */ /* 0x001fe20000000000 */
[----:B------:R-:W-:Y:S01]  /*3f70*/  FADD R117, R49, R34 ;  /* 0x0000002231757221 */ /* 0x000fe20000000000 */
[----:B------:R-:W-:-:S02]  /*3f80*/  FADD R42, R48, R35 ;  /* 0x00000023302a7221 */ /* 0x000fc40000000000 */
[----:B------:R-:W3:Y:S01]  /*3f90*/  LDL.128 R32, [R103+0x120] ;  /* 0x0001200067207983 */ /* 0x000ee20000100c00 */
[----:B----4-:R-:W-:Y:S01]  /*3fa0*/  FADD R115, R41, R40 ;  /* 0x0000002829737221 */ /* 0x010fe20000000000 */
[----:B------:R-:W-:Y:S02]  /*3fb0*/  FADD R123, R42, R45 ;  /* 0x0000002d2a7b7221 */ /* 0x000fe40000000000 */
[----:B-1----:R-:W4:Y:S01]  /*3fc0*/  LDL.128 R40, [R103+0x130] ;  /* 0x0001300067287983 */ /* 0x002f220000100c00 */
[----:B------:R-:W-:Y:S01]  /*3fd0*/  FADD R113, R113, R46 ;  /* 0x0000002e71717221 */ /* 0x000fe20000000000 */
[----:B------:R-:W-:Y:S02]  /*3fe0*/  FADD R117, R117, R44 ;  /* 0x0000002c75757221 */ /* 0x000fe40000000000 */
[----:B------:R-:W4:Y:S04]  /*3ff0*/  LDG.E.CONSTANT R46, desc[UR8][R106.64+0x118] ;  /* 0x000118086a2e7981 */ /* 0x000f28000c1e9900 */
[----:B------:R-:W4:Y:S04]  /*4000*/  LDG.E.CONSTANT R45, desc[UR8][R106.64+0x134] ;  /* 0x000134086a2d7981 */ /* 0x000f28000c1e9900 */
[----:B------:R-:W4:Y:S04]  /*4010*/  LDG.E.CONSTANT R44, desc[UR8][R106.64+0x138] ;  /* 0x000138086a2c7981 */ /* 0x000f28000c1e9900 */
[----:B------:R-:W-:Y:S04]  /*4020*/  STG.E desc[UR8][R104.64+0x40], R124 ;  /* 0x0000407c68007986 */ /* 0x000fe8000c101908 */
[----:B------:R-:W-:Y:S04]  /*4030*/  STG.E desc[UR8][R104.64+0xb0], R125 ;  /* 0x0000b07d68007986 */ /* 0x000fe8000c101908 */
[----:B------:R-:W-:Y:S04]  /*4040*/  STG.E desc[UR8][R104.64+0xf0], R113 ;  /* 0x0000f07168007986 */ /* 0x000fe8000c101908 */
[----:B------:R-:W-:Y:S04]  /*4050*/  STG.E desc[UR8][R104.64+0xf4], R115 ;  /* 0x0000f47368007986 */ /* 0x000fe8000c101908 */
[----:B------:R-:W-:Y:S04]  /*4060*/  STG.E desc[UR8][R104.64+0xf8], R117 ;  /* 0x0000f87568007986 */ /* 0x000fe8000c101908 */
[----:B------:R-:W-:Y:S01]  /*4070*/  STG.E desc[UR8][R104.64+0xfc], R123 ;  /* 0x0000fc7b68007986 */ /* 0x000fe2000c101908 */
[----:B------:R-:W-:-:S02]  /*4080*/  UPLOP3.LUT UP1, UPT, UPT, UPT, UP0, 0x80, 0x8 ;  /* 0x000000000008789c */ /* 0x000fc40003f2f000 */
[----:B------:R-:W-:Y:S01]  /*4090*/  UPLOP3.LUT UP0, UPT, UPT, UPT, UPT, 0x40, 0x4 ;  /* 0x000000000004789c */ /* 0x000fe20003f0e870 */
[----:B------:R-:W-:Y:S01]  /*40a0*/  FADD R36, R51, R36 ;  /* 0x0000002433247221 */ /* 0x000fe20000000000 */
[----:B------:R-:W-:-:S03]  /*40b0*/  FADD R37, R50, R37 ;  /* 0x0000002532257221 */ /* 0x000fc60000000000 */
[----:B------:R-:W-:Y:S01]  /*40c0*/  FADD R47, R36, R47 ;  /* 0x0000002f242f7221 */ /* 0x000fe20000000000 */
[----:B------:R-:W-:Y:S01]  /*40d0*/  FADD R36, R52, R39 ;  /* 0x0000002734247221 */ /* 0x000fe20000000000 */
[----:B------:R-:W-:Y:S01]  /*40e0*/  FADD R37, R37, R112 ;  /* 0x0000007025257221 */ /* 0x000fe20000000000 */
[----:B------:R-:W-:Y:S02]  /*40f0*/  FADD R38, R53, R38 ;  /* 0x0000002635267221 */ /* 0x000fe40000000000 */
[----:B------:R0:W-:Y:S04]  /*4100*/  STG.E desc[UR8][R104.64+0x100], R47 ;  /* 0x0001002f68007986 */ /* 0x0001e8000c101908 */
[----:B------:R1:W-:Y:S01]  /*4110*/  STG.E desc[UR8][R104.64+0x104], R37 ;  /* 0x0001042568007986 */ /* 0x0003e2000c101908 */
[----:B------:R-:W-:-:S05]  /*4120*/  FADD R109, R38, R109 ;  /* 0x0000006d266d7221 */ /* 0x000fca0000000000 */
[----:B------:R-:W-:Y:S01]  /*4130*/  STG.E desc[UR8][R104.64+0x108], R109 ;  /* 0x0001086d68007986 */ /* 0x000fe2000c101908 */
[----:B--2---:R-:W-:Y:S01]  /*4140*/  FADD R29, R54, R29 ;  /* 0x0000001d361d7221 */ /* 0x004fe20000000000 */
[----:B------:R-:W-:-:S03]  /*4150*/  FADD R39, R55, R28 ;  /* 0x0000001c37277221 */ /* 0x000fc60000000000 */
[----:B------:R-:W-:Y:S01]  /*4160*/  FADD R29, R29, R108 ;  /* 0x0000006c1d1d7221 */ /* 0x000fe20000000000 */
[----:B0-----:R-:W-:-:S04]  /*4170*/  FADD R47, R57, R30 ;  /* 0x0000001e392f7221 */ /* 0x001fc80000000000 */
[----:B------:R4:W-:Y:S01]  /*4180*/  STG.E desc[UR8][R104.64+0x114], R29 ;  /* 0x0001141d68007986 */ /* 0x0009e2000c101908 */
[----:B------:R-:W-:Y:S01]  /*4190*/  FADD R111, R36, R111 ;  /* 0x0000006f246f7221 */ /* 0x000fe20000000000 */
[----:B------:R-:W-:Y:S01]  /*41a0*/  FADD R39, R39, R110 ;  /* 0x0000006e27277221 */ /* 0x000fe20000000000 */
[----:B---3--:R-:W-:Y:S01]  /*41b0*/  FADD R28, R60, R35 ;  /* 0x000000233c1c7221 */ /* 0x008fe20000000000 */
[----:B------:R-:W-:Y:S01]  /*41c0*/  FADD R32, R59, R32 ;  /* 0x000000203b207221 */ /* 0x000fe20000000000 */
[----:B------:R-:W-:Y:S01]  /*41d0*/  FADD R33, R58, R33 ;  /* 0x000000213a217221 */ /* 0x000fe20000000000 */
[----:B-1----:R-:W-:Y:S01]  /*41e0*/  FADD R37, R61, R34 ;  /* 0x000000223d257221 */ /* 0x002fe20000000000 */
[----:B------:R-:W-:Y:S01]  /*41f0*/  FADD R119, R28, R119 ;  /* 0x000000771c777221 */ /* 0x000fe20000000000 */
[----:B----4-:R-:W-:Y:S01]  /*4200*/  FADD R29, R63, R40 ;  /* 0x000000283f1d7221 */ /* 0x010fe20000000000 */
        /* <DEDUP_REMOVED lines=11> */
[----:B------:R-:W-:Y:S04]  /*42c0*/  STG.E desc[UR8][R104.64+0x10c], R111 ;  /* 0x00010c6f68007986 */ /* 0x000fe8000c101908 */
        /* <DEDUP_REMOVED lines=9> */
[----:B------:R-:W-:Y:S01]  /*4360*/  STG.E desc[UR8][R104.64+0x13c], R43 ;  /* 0x00013c2b68007986 */ /* 0x000fe2000c101908 */
[----:B------:R-:W-:-:S04]  /*4370*/  FADD R31, R56, R31 ;  /* 0x0000001f381f7221 */ /* 0x000fc80000000000 */
[----:B------:R-:W-:-:S05]  /*4380*/  FADD R31, R31, R114 ;  /* 0x000000721f1f7221 */ /* 0x000fca0000000000 */
[----:B------:R0:W-:Y:S02]  /*4390*/  STG.E desc[UR8][R104.64+0x11c], R31 ;  /* 0x00011c1f68007986 */ /* 0x0001e4000c101908 */
[----:B0-----:R-:W-:Y:S01]  /*43a0*/  MOV R31, 0x1 ;  /* 0x00000001001f7802 */ /* 0x001fe20000000f00 */
[----:B------:R-:W-:Y:S06]  /*43b0*/  BRA.U UP1, `(.L_x_9) ;  /* 0xffffffe901807547 */ /* 0x000fec000b83ffff */
[----:B------:R-:W-:Y:S05]  /*43c0*/  EXIT ;  /* 0x000000000000794d */ /* 0x000fea0003800000 */
.L_x_10:
[----:B------:R-:W-:-:S00]  /*43d0*/  BRA `(.L_x_10) ;  /* 0xfffffffc00fc7947 */ /* 0x000fc0000383ffff */
[----:B------:R-:W-:-:S00]  /*43e0*/  NOP ;  /* 0x0000000000007918 */ /* 0x000fc00000000000 */
        /* <DEDUP_REMOVED lines=9> */
.L_x_11:


//--------------------- .nv.shared.my_kernel_kernel0 --------------------------
	.section	.nv.shared.my_kernel_kernel0,"aw",@nobits
	.sectionflags	@""
	.align	4
.nv.shared.my_kernel_kernel0:
	.zero		42624


//--------------------- .nv.shared.reserved.0     --------------------------
	.section	.nv.shared.reserved.0,"aw",@nobits
	.weak		__nv_reservedSMEM_offset_0_alias
	.size		__nv_reservedSMEM_offset_0_alias, 0, 64
	.other		__nv_reservedSMEM_offset_0_alias,@"STO_CUDA_RESERVED_SHARED STV_DEFAULT"
__nv_reservedSMEM_offset_0_alias:
	.zero		0
	.zero		64


//--------------------- .nv.constant0.my_kernel_kernel0 --------------------------
	.section	.nv.constant0.my_kernel_kernel0,"a",@progbits
	.sectionflags	@""
	.align	4
.nv.constant0.my_kernel_kernel0:
	.zero		936


//--------------------- SYMBOLS --------------------------

	.type		.nv.reservedSmem.offset0,@object
	.size		.nv.reservedSmem.offset0,0x4
	.type		.nv.reservedSmem.cap,@object
	.size		.nv.reservedSmem.cap,0x4
